	.target	sm_100a

	.elftype	@"ET_EXEC"


//--------------------- .note.nv.tkinfo           --------------------------
	.section	.note.nv.tkinfo,"",@"SHT_NOTE"
	.sectionflags	@"SHF_NOTE_NV_TKINFO"
	.tkinfo
        /*0018*/ 	.word	0x00000081
        /*0030*/ 	.string	""
        /*0030*/ 	.string	"ptxas-blackwell"
        /*0030*/ 	.string	"Cuda compilation tools, release 12.9, V12.9.86"
        /*0030*/ 	.string	"Build cuda_12.9.r12.9/compiler.36037853_0"
        /*0030*/ 	.string	"-v  -suppress-debug-info  -lineinfo  -arch sm_100a "



//--------------------- .note.nv.cuver            --------------------------
	.section	.note.nv.cuver,"",@"SHT_NOTE"
	.sectionflags	@"SHF_NOTE_NV_CUVER"
        /*0018*/ 	.short	0x0001
        /*001a*/ 	.short	0x0064
        /*001c*/ 	.short	0x0001
        /*001e*/ 	.short	0x0000
        /*0020*/ 	.short	0x0001
        /*0022*/ 	.short	0x0000


//--------------------- .nv.info                  --------------------------
	.section	.nv.info,"",@"SHT_CUDA_INFO"
	.align	4


	//----- nvinfo : EIATTR_REGCOUNT
	.align		4
        /*0000*/ 	.byte	0x04, 0x2f
        /*0002*/ 	.short	(.L_1 - .L_0)
	.align		4
.L_0:
        /*0004*/ 	.word	index@(matmul_kernel)
        /*0008*/ 	.word	0x0000007e


	//----- nvinfo : EIATTR_FRAME_SIZE
	.align		4
.L_1:
        /*000c*/ 	.byte	0x04, 0x11
        /*000e*/ 	.short	(.L_3 - .L_2)
	.align		4
.L_2:
        /*0010*/ 	.word	index@(matmul_kernel)
        /*0014*/ 	.word	0x00000000


	//----- nvinfo : EIATTR_MIN_STACK_SIZE
	.align		4
.L_3:
        /*0018*/ 	.byte	0x04, 0x12
        /*001a*/ 	.short	(.L_5 - .L_4)
	.align		4
.L_4:
        /*001c*/ 	.word	index@(matmul_kernel)
        /*0020*/ 	.word	0x00000000
.L_5:


//--------------------- .nv.info.matmul_kernel    --------------------------
	.section	.nv.info.matmul_kernel,"",@"SHT_CUDA_INFO"
	.sectionflags	@""
	.align	4


	//----- nvinfo : EIATTR_CUDA_API_VERSION
	.align		4
        /*0000*/ 	.byte	0x04, 0x37
        /*0002*/ 	.short	(.L_7 - .L_6)
.L_6:
        /*0004*/ 	.word	0x00000081


	//----- nvinfo : EIATTR_KPARAM_INFO
	.align		4
.L_7:
        /*0008*/ 	.byte	0x04, 0x17
        /*000a*/ 	.short	(.L_9 - .L_8)
.L_8:
        /*000c*/ 	.word	0x00000000
        /*0010*/ 	.short	0x000d
        /*0012*/ 	.short	0x0048
        /*0014*/ 	.byte	0x00, 0xf4, 0x21, 0x00


	//----- nvinfo : EIATTR_KPARAM_INFO
	.align		4
.L_9:
        /*0018*/ 	.byte	0x04, 0x17
        /*001a*/ 	.short	(.L_11 - .L_10)
.L_10:
        /*001c*/ 	.word	0x00000000
        /*0020*/ 	.short	0x000c
        /*0022*/ 	.short	0x0040
        /*0024*/ 	.byte	0x00, 0xf4, 0x21, 0x00


	//----- nvinfo : EIATTR_KPARAM_INFO
	.align		4
.L_11:
        /*0028*/ 	.byte	0x04, 0x17
        /*002a*/ 	.short	(.L_13 - .L_12)
.L_12:
        /*002c*/ 	.word	0x00000000
        /*0030*/ 	.short	0x000b
        /*0032*/ 	.short	0x0038
        /*0034*/ 	.byte	0x00, 0xf0, 0x11, 0x00


	//----- nvinfo : EIATTR_KPARAM_INFO
	.align		4
.L_13:
        /*0038*/ 	.byte	0x04, 0x17
        /*003a*/ 	.short	(.L_15 - .L_14)
.L_14:
        /*003c*/ 	.word	0x00000000
        /*0040*/ 	.short	0x000a
        /*0042*/ 	.short	0x0034
        /*0044*/ 	.byte	0x00, 0xf0, 0x11, 0x00


	//----- nvinfo : EIATTR_KPARAM_INFO
	.align		4
.L_15:
        /*0048*/ 	.byte	0x04, 0x17
        /*004a*/ 	.short	(.L_17 - .L_16)
.L_16:
        /*004c*/ 	.word	0x00000000
        /*0050*/ 	.short	0x0009
        /*0052*/ 	.short	0x0030
        /*0054*/ 	.byte	0x00, 0xf0, 0x11, 0x00


	//----- nvinfo : EIATTR_KPARAM_INFO
	.align		4
.L_17:
        /*0058*/ 	.byte	0x04, 0x17
        /*005a*/ 	.short	(.L_19 - .L_18)
.L_18:
        /*005c*/ 	.word	0x00000000
        /*0060*/ 	.short	0x0008
        /*0062*/ 	.short	0x002c
        /*0064*/ 	.byte	0x00, 0xf0, 0x11, 0x00


	//----- nvinfo : EIATTR_KPARAM_INFO
	.align		4
.L_19:
        /*0068*/ 	.byte	0x04, 0x17
        /*006a*/ 	.short	(.L_21 - .L_20)
.L_20:
        /*006c*/ 	.word	0x00000000
        /*0070*/ 	.short	0x0007
        /*0072*/ 	.short	0x0028
        /*0074*/ 	.byte	0x00, 0xf0, 0x11, 0x00


	//----- nvinfo : EIATTR_KPARAM_INFO
	.align		4
.L_21:
        /*0078*/ 	.byte	0x04, 0x17
        /*007a*/ 	.short	(.L_23 - .L_22)
.L_22:
        /*007c*/ 	.word	0x00000000
        /*0080*/ 	.short	0x0006
        /*0082*/ 	.short	0x0024
        /*0084*/ 	.byte	0x00, 0xf0, 0x11, 0x00


	//----- nvinfo : EIATTR_KPARAM_INFO
	.align		4
.L_23:
        /*0088*/ 	.byte	0x04, 0x17
        /*008a*/ 	.short	(.L_25 - .L_24)
.L_24:
        /*008c*/ 	.word	0x00000000
        /*0090*/ 	.short	0x0005
        /*0092*/ 	.short	0x0020
        /*0094*/ 	.byte	0x00, 0xf0, 0x11, 0x00


	//----- nvinfo : EIATTR_KPARAM_INFO
	.align		4
.L_25:
        /*0098*/ 	.byte	0x04, 0x17
        /*009a*/ 	.short	(.L_27 - .L_26)
.L_26:
        /*009c*/ 	.word	0x00000000
        /*00a0*/ 	.short	0x0004
        /*00a2*/ 	.short	0x001c
        /*00a4*/ 	.byte	0x00, 0xf0, 0x11, 0x00


	//----- nvinfo : EIATTR_KPARAM_INFO
	.align		4
.L_27:
        /*00a8*/ 	.byte	0x04, 0x17
        /*00aa*/ 	.short	(.L_29 - .L_28)
.L_28:
        /*00ac*/ 	.word	0x00000000
        /*00b0*/ 	.short	0x0003
        /*00b2*/ 	.short	0x0018
        /*00b4*/ 	.byte	0x00, 0xf0, 0x11, 0x00


	//----- nvinfo : EIATTR_KPARAM_INFO
	.align		4
.L_29:
        /*00b8*/ 	.byte	0x04, 0x17
        /*00ba*/ 	.short	(.L_31 - .L_30)
.L_30:
        /*00bc*/ 	.word	0x00000000
        /*00c0*/ 	.short	0x0002
        /*00c2*/ 	.short	0x0010
        /*00c4*/ 	.byte	0x00, 0xf4, 0x21, 0x00


	//----- nvinfo : EIATTR_KPARAM_INFO
	.align		4
.L_31:
        /*00c8*/ 	.byte	0x04, 0x17
        /*00ca*/ 	.short	(.L_33 - .L_32)
.L_32:
        /*00cc*/ 	.word	0x00000000
        /*00d0*/ 	.short	0x0001
        /*00d2*/ 	.short	0x0008
        /*00d4*/ 	.byte	0x00, 0xf4, 0x21, 0x00


	//----- nvinfo : EIATTR_KPARAM_INFO
	.align		4
.L_33:
        /*00d8*/ 	.byte	0x04, 0x17
        /*00da*/ 	.short	(.L_35 - .L_34)
.L_34:
        /*00dc*/ 	.word	0x00000000
        /*00e0*/ 	.short	0x0000
        /*00e2*/ 	.short	0x0000
        /*00e4*/ 	.byte	0x00, 0xf4, 0x21, 0x00


	//----- nvinfo : EIATTR_SPARSE_MMA_MASK
	.align		4
.L_35:
        /*00e8*/ 	.byte	0x03, 0x50
        /*00ea*/ 	.short	0x0000


	//----- nvinfo : EIATTR_MAXREG_COUNT
	.align		4
        /*00ec*/ 	.byte	0x03, 0x1b
        /*00ee*/ 	.short	0x00ff


	//----- nvinfo : EIATTR_NUM_BARRIERS
	.align		4
        /*00f0*/ 	.byte	0x02, 0x4c
        /*00f2*/ 	.byte	0x01
	.zero		1


	//----- nvinfo : EIATTR_VRC_CTA_INIT_COUNT
	.align		4
        /*00f4*/ 	.byte	0x02, 0x4a
	.zero		1
	.zero		1


	//----- nvinfo : EIATTR_EXIT_INSTR_OFFSETS
	.align		4
        /*00f8*/ 	.byte	0x04, 0x1c
        /*00fa*/ 	.short	(.L_37 - .L_36)


	//   ....[0]....
.L_36:
        /*00fc*/ 	.word	0x00003220


	//   ....[1]....
        /*0100*/ 	.word	0x00003250


	//----- nvinfo : EIATTR_REQNTID
	.align		4
.L_37:
        /*0104*/ 	.byte	0x04, 0x10
        /*0106*/ 	.short	(.L_39 - .L_38)
.L_38:
        /*0108*/ 	.word	0x00000040
        /*010c*/ 	.word	0x00000001
        /*0110*/ 	.word	0x00000001


	//----- nvinfo : EIATTR_CBANK_PARAM_SIZE
	.align		4
.L_39:
        /*0114*/ 	.byte	0x03, 0x19
        /*0116*/ 	.short	0x0050


	//----- nvinfo : EIATTR_PARAM_CBANK
	.align		4
        /*0118*/ 	.byte	0x04, 0x0a
        /*011a*/ 	.short	(.L_41 - .L_40)
	.align		4
.L_40:
        /*011c*/ 	.word	index@(.nv.constant0.matmul_kernel)
        /*0120*/ 	.short	0x0380
        /*0122*/ 	.short	0x0050


	//----- nvinfo : EIATTR_SW_WAR
	.align		4
.L_41:
        /*0124*/ 	.byte	0x04, 0x36
        /*0126*/ 	.short	(.L_43 - .L_42)
.L_42:
        /*0128*/ 	.word	0x00000008
.L_43:


//--------------------- .nv.compat                --------------------------
	.section	.nv.compat,"",@"SHT_CUDA_COMPAT_INFO"
	.align	4
        /*0000*/ 	.byte	0x02, 0x02, 0x01, 0x00, 0x02, 0x05, 0x05, 0x00, 0x02, 0x03, 0x00, 0x00, 0x02, 0x06, 0x01, 0x00


//--------------------- .nv.callgraph             --------------------------
	.section	.nv.callgraph,"",@"SHT_CUDA_CALLGRAPH"
	.align	4
	.sectionentsize	8
	.align		4
        /*0000*/ 	.word	0x00000000
	.align		4
        /*0004*/ 	.word	0xffffffff
	.align		4
        /*0008*/ 	.word	0x00000000
	.align		4
        /*000c*/ 	.word	0xfffffffe
	.align		4
        /*0010*/ 	.word	0x00000000
	.align		4
        /*0014*/ 	.word	0xfffffffd
	.align		4
        /*0018*/ 	.word	0x00000000
	.align		4
        /*001c*/ 	.word	0xfffffffc


//--------------------- .text.matmul_kernel       --------------------------
	.section	.text.matmul_kernel,"ax",@progbits
	.align	128
        .global         matmul_kernel
        .type           matmul_kernel,@function
        .size           matmul_kernel,(.L_x_4 - matmul_kernel)
        .other          matmul_kernel,@"STO_CUDA_ENTRY STV_DEFAULT"
matmul_kernel:
.text.matmul_kernel:
[----:B------:R-:W0:Y:S08]  /*0000*/  LDC R1, c[0x0][0x37c] ;  /* 0x0000df00ff017b82 */ /* 0x000e300000000800 */
[----:B------:R-:W1:Y:S01]  /*0010*/  LDC.64 R22, c[0x0][0x398] ;  /* 0x0000e600ff167b82 */ /* 0x000e620000000a00 */
[----:B------:R-:W2:Y:S01]  /*0020*/  S2R R5, SR_CTAID.X ;  /* 0x0000000000057919 */ /* 0x000ea20000002500 */
[----:B------:R-:W3:Y:S01]  /*0030*/  LDCU UR5, c[0x0][0x3a0] ;  /* 0x00007400ff0577ac */ /* 0x000ee20008000800 */
[----:B------:R-:W4:Y:S01]  /*0040*/  S2R R119, SR_TID.X ;  /* 0x0000000000777919 */ /* 0x000f220000002100 */
[----:B------:R-:W-:Y:S01]  /*0050*/  UMOV UR6, 0x400 ;  /* 0x0000040000067882 */ /* 0x000fe20000000000 */
[----:B------:R-:W0:Y:S03]  /*0060*/  LDCU.64 UR10, c[0x0][0x358] ;  /* 0x00006b00ff0a77ac */ /* 0x000e260008000a00 */
[----:B------:R-:W5:Y:S01]  /*0070*/  S2UR UR7, SR_CgaCtaId ;  /* 0x00000000000779c3 */ /* 0x000f620000008800 */
[----:B------:R-:W0:Y:S01]  /*0080*/  LDCU UR8, c[0x0][0x3a0] ;  /* 0x00007400ff0877ac */ /* 0x000e220008000800 */
[----:B---3--:R-:W-:Y:S01]  /*0090*/  UIADD3 UR5, UPT, UPT, UR5, 0x1f, URZ ;  /* 0x0000001f05057890 */ /* 0x008fe2000fffe0ff */
[----:B-1----:R-:W-:-:S03]  /*00a0*/  VIADD R0, R23, 0x1f ;  /* 0x0000001f17007836 */ /* 0x002fc60000000000 */
[----:B------:R-:W-:Y:S02]  /*00b0*/  UISETP.GT.AND UP0, UPT, UR5, 0x1f, UPT ;  /* 0x0000001f0500788c */ /* 0x000fe4000bf04270 */
[----:B------:R-:W-:Y:S01]  /*00c0*/  SHF.R.S32.HI R3, RZ, 0x1f, R0 ;  /* 0x0000001fff037819 */ /* 0x000fe20000011400 */
[----:B-----5:R-:W-:-:S03]  /*00d0*/  ULEA UR6, UR7, UR6, 0x18 ;  /* 0x0000000607067291 */ /* 0x020fc6000f8ec0ff */
[----:B------:R-:W-:Y:S02]  /*00e0*/  LEA.HI R3, R3, R0, RZ, 0x5 ;  /* 0x0000000003037211 */ /* 0x000fe400078f28ff */
[----:B--2---:R-:W-:Y:S02]  /*00f0*/  IABS R8, R5 ;  /* 0x0000000500087213 */ /* 0x004fe40000000000 */
[----:B------:R-:W-:Y:S02]  /*0100*/  SHF.R.S32.HI R3, RZ, 0x5, R3 ;  /* 0x00000005ff037819 */ /* 0x000fe40000011403 */
[----:B----4-:R-:W-:Y:S02]  /*0110*/  SHF.R.U32.HI R95, RZ, 0x5, R119 ;  /* 0x00000005ff5f7819 */ /* 0x010fe40000011677 */
[----:B------:R-:W-:Y:S01]  /*0120*/  LOP3.LUT R121, R119, 0x3f, RZ, 0xc0, !PT ;  /* 0x0000003f77797812 */ /* 0x000fe200078ec0ff */
[----:B------:R-:W-:Y:S01]  /*0130*/  IMAD.SHL.U32 R4, R3, 0x8, RZ ;  /* 0x0000000803047824 */ /* 0x000fe200078e00ff */
[----:B------:R-:W-:-:S04]  /*0140*/  SGXT.U32 R95, R95, 0x1 ;  /* 0x000000015f5f781a */ /* 0x000fc80000000000 */
[-C--:B------:R-:W-:Y:S02]  /*0150*/  IABS R7, R4.reuse ;  /* 0x0000000400077213 */ /* 0x080fe40000000000 */
[----:B------:R-:W-:Y:S02]  /*0160*/  IABS R10, R4 ;  /* 0x00000004000a7213 */ /* 0x000fe40000000000 */
[----:B------:R-:W1:Y:S01]  /*0170*/  I2F.RP R0, R7 ;  /* 0x0000000700007306 */ /* 0x000e620000209400 */
[C---:B------:R-:W-:Y:S02]  /*0180*/  LOP3.LUT R16, R95.reuse, 0x4, RZ, 0xfc, !PT ;  /* 0x000000045f107812 */ /* 0x040fe400078efcff */
[C---:B------:R-:W-:Y:S02]  /*0190*/  LOP3.LUT R17, R95.reuse, 0x6, RZ, 0xfc, !PT ;  /* 0x000000065f117812 */ /* 0x040fe400078efcff */
[C---:B------:R-:W-:Y:S02]  /*01a0*/  LOP3.LUT R88, R95.reuse, 0x8, RZ, 0xfc, !PT ;  /* 0x000000085f587812 */ /* 0x040fe400078efcff */
[----:B------:R-:W-:-:S02]  /*01b0*/  LOP3.LUT R15, R95, 0xa, RZ, 0xfc, !PT ;  /* 0x0000000a5f0f7812 */ /* 0x000fc400078efcff */
[C---:B------:R-:W-:Y:S02]  /*01c0*/  LOP3.LUT R14, R95.reuse, 0x14, RZ, 0xfc, !PT ;  /* 0x000000145f0e7812 */ /* 0x040fe400078efcff */
[C---:B------:R-:W-:Y:S02]  /*01d0*/  LOP3.LUT R13, R95.reuse, 0x16, RZ, 0xfc, !PT ;  /* 0x000000165f0d7812 */ /* 0x040fe400078efcff */
[C---:B------:R-:W-:Y:S01]  /*01e0*/  LOP3.LUT R12, R95.reuse, 0x18, RZ, 0xfc, !PT ;  /* 0x000000185f0c7812 */ /* 0x040fe200078efcff */
[----:B-1----:R-:W1:Y:S01]  /*01f0*/  MUFU.RCP R0, R0 ;  /* 0x0000000000007308 */ /* 0x002e620000001000 */
[C---:B------:R-:W-:Y:S02]  /*0200*/  LOP3.LUT R89, R95.reuse, 0x1c, RZ, 0xfc, !PT ;  /* 0x0000001c5f597812 */ /* 0x040fe400078efcff */
[----:B------:R-:W-:Y:S01]  /*0210*/  LOP3.LUT R94, R95, 0x1e, RZ, 0xfc, !PT ;  /* 0x0000001e5f5e7812 */ /* 0x000fe200078efcff */
[----:B-1----:R-:W-:Y:S02]  /*0220*/  VIADD R2, R0, 0xffffffe ;  /* 0x0ffffffe00027836 */ /* 0x002fe40000000000 */
[----:B------:R-:W-:-:S02]  /*0230*/  IMAD.MOV R0, RZ, RZ, -R10 ;  /* 0x000000ffff007224 */ /* 0x000fc400078e0a0a */
[----:B------:R1:W2:Y:S02]  /*0240*/  F2I.FTZ.U32.TRUNC.NTZ R3, R2 ;  /* 0x0000000200037305 */ /* 0x0002a4000021f000 */
[----:B-1----:R-:W-:Y:S02]  /*0250*/  IMAD.MOV.U32 R2, RZ, RZ, RZ ;  /* 0x000000ffff027224 */ /* 0x002fe400078e00ff */
[----:B--2---:R-:W-:-:S04]  /*0260*/  IMAD.MOV R6, RZ, RZ, -R3 ;  /* 0x000000ffff067224 */ /* 0x004fc800078e0a03 */
[----:B------:R-:W-:Y:S02]  /*0270*/  IMAD R9, R6, R7, RZ ;  /* 0x0000000706097224 */ /* 0x000fe400078e02ff */
[----:B------:R-:W-:Y:S02]  /*0280*/  IMAD.MOV.U32 R6, RZ, RZ, R8 ;  /* 0x000000ffff067224 */ /* 0x000fe400078e0008 */
[----:B------:R-:W-:-:S06]  /*0290*/  IMAD.HI.U32 R3, R3, R9, R2 ;  /* 0x0000000903037227 */ /* 0x000fcc00078e0002 */
[----:B------:R-:W-:-:S04]  /*02a0*/  IMAD.HI.U32 R3, R3, R6, RZ ;  /* 0x0000000603037227 */ /* 0x000fc800078e00ff */
[----:B------:R-:W-:-:S05]  /*02b0*/  IMAD R0, R3, R0, R6 ;  /* 0x0000000003007224 */ /* 0x000fca00078e0206 */
[----:B------:R-:W-:-:S13]  /*02c0*/  ISETP.GT.U32.AND P1, PT, R7, R0, PT ;  /* 0x000000000700720c */ /* 0x000fda0003f24070 */
[----:B------:R-:W-:Y:S02]  /*02d0*/  @!P1 IMAD.IADD R0, R0, 0x1, -R7 ;  /* 0x0000000100009824 */ /* 0x000fe400078e0a07 */
[----:B------:R-:W-:Y:S01]  /*02e0*/  @!P1 VIADD R3, R3, 0x1 ;  /* 0x0000000103039836 */ /* 0x000fe20000000000 */
[----:B------:R-:W-:Y:S02]  /*02f0*/  ISETP.NE.AND P1, PT, R4, RZ, PT ;  /* 0x000000ff0400720c */ /* 0x000fe40003f25270 */
[----:B------:R-:W-:Y:S02]  /*0300*/  ISETP.GE.U32.AND P0, PT, R0, R7, PT ;  /* 0x000000070000720c */ /* 0x000fe40003f06070 */
[----:B------:R-:W-:-:S04]  /*0310*/  LOP3.LUT R0, R5, R4, RZ, 0x3c, !PT ;  /* 0x0000000405007212 */ /* 0x000fc800078e3cff */
[----:B------:R-:W-:Y:S01]  /*0320*/  ISETP.GE.AND P2, PT, R0, RZ, PT ;  /* 0x000000ff0000720c */ /* 0x000fe20003f46270 */
[----:B------:R-:W-:-:S06]  /*0330*/  VIADD R0, R22, 0x1f ;  /* 0x0000001f16007836 */ /* 0x000fcc0000000000 */
[----:B------:R-:W-:-:S04]  /*0340*/  @P0 VIADD R3, R3, 0x1 ;  /* 0x0000000103030836 */ /* 0x000fc80000000000 */
[----:B------:R-:W-:Y:S01]  /*0350*/  IMAD.MOV.U32 R2, RZ, RZ, R3 ;  /* 0x000000ffff027224 */ /* 0x000fe200078e0003 */
[----:B------:R-:W-:-:S03]  /*0360*/  SHF.R.S32.HI R3, RZ, 0x1f, R0 ;  /* 0x0000001fff037819 */ /* 0x000fc60000011400 */
[----:B------:R-:W-:Y:S01]  /*0370*/  @!P2 IMAD.MOV R2, RZ, RZ, -R2 ;  /* 0x000000ffff02a224 */ /* 0x000fe200078e0a02 */
[----:B------:R-:W-:Y:S02]  /*0380*/  @!P1 LOP3.LUT R2, RZ, R4, RZ, 0x33, !PT ;  /* 0x00000004ff029212 */ /* 0x000fe400078e33ff */
[----:B------:R-:W-:-:S03]  /*0390*/  LEA.HI R3, R3, R0, RZ, 0x5 ;  /* 0x0000000003037211 */ /* 0x000fc600078f28ff */
[----:B------:R-:W-:Y:S02]  /*03a0*/  IMAD.SHL.U32 R6, R2, 0x8, RZ ;  /* 0x0000000802067824 */ /* 0x000fe400078e00ff */
[----:B------:R-:W-:-:S03]  /*03b0*/  IMAD.MOV R2, RZ, RZ, -R2 ;  /* 0x000000ffff027224 */ /* 0x000fc600078e0a02 */
[----:B------:R-:W-:Y:S01]  /*03c0*/  LEA.HI.SX32 R3, R3, -R6, 0x1b ;  /* 0x8000000603037211 */ /* 0x000fe200078fdaff */
[----:B------:R-:W-:-:S03]  /*03d0*/  IMAD R4, R4, R2, R5 ;  /* 0x0000000204047224 */ /* 0x000fc600078e0205 */
[----:B------:R-:W-:Y:S02]  /*03e0*/  VIMNMX R11, PT, PT, R3, 0x8, PT ;  /* 0x00000008030b7848 */ /* 0x000fe40003fe0100 */
[----:B------:R-:W-:Y:S02]  /*03f0*/  IABS R9, R4 ;  /* 0x0000000400097213 */ /* 0x000fe40000000000 */
[----:B------:R-:W-:-:S04]  /*0400*/  IABS R7, R11 ;  /* 0x0000000b00077213 */ /* 0x000fc80000000000 */
[----:B------:R-:W1:Y:S08]  /*0410*/  I2F.RP R0, R7 ;  /* 0x0000000700007306 */ /* 0x000e700000209400 */
[----:B-1----:R-:W1:Y:S02]  /*0420*/  MUFU.RCP R0, R0 ;  /* 0x0000000000007308 */ /* 0x002e640000001000 */
[----:B-1----:R-:W-:-:S06]  /*0430*/  VIADD R3, R0, 0xffffffe ;  /* 0x0ffffffe00037836 */ /* 0x002fcc0000000000 */
[----:B------:R-:W1:Y:S02]  /*0440*/  F2I.FTZ.U32.TRUNC.NTZ R3, R3 ;  /* 0x0000000300037305 */ /* 0x000e64000021f000 */
[----:B-1----:R-:W-:-:S04]  /*0450*/  IMAD.MOV R8, RZ, RZ, -R3 ;  /* 0x000000ffff087224 */ /* 0x002fc800078e0a03 */
[----:B------:R-:W-:Y:S01]  /*0460*/  IMAD.MOV.U32 R2, RZ, RZ, R8 ;  /* 0x000000ffff027224 */ /* 0x000fe200078e0008 */
[----:B------:R-:W-:-:S03]  /*0470*/  IABS R8, R11 ;  /* 0x0000000b00087213 */ /* 0x000fc60000000000 */
[----:B------:R-:W-:Y:S02]  /*0480*/  IMAD R5, R2, R7, RZ ;  /* 0x0000000702057224 */ /* 0x000fe400078e02ff */
[----:B------:R-:W-:Y:S02]  /*0490*/  IMAD.MOV.U32 R2, RZ, RZ, RZ ;  /* 0x000000ffff027224 */ /* 0x000fe400078e00ff */
[----:B------:R-:W-:Y:S01]  /*04a0*/  IMAD.MOV R0, RZ, RZ, -R8 ;  /* 0x000000ffff007224 */ /* 0x000fe200078e0a08 */
[----:B------:R-:W-:Y:S01]  /*04b0*/  LOP3.LUT R8, R95, 0x12, RZ, 0xfc, !PT ;  /* 0x000000125f087812 */ /* 0x000fe200078efcff */
[----:B------:R-:W-:Y:S01]  /*04c0*/  IMAD.HI.U32 R2, R3, R5, R2 ;  /* 0x0000000503027227 */ /* 0x000fe200078e0002 */
[----:B------:R-:W-:Y:S02]  /*04d0*/  LOP3.LUT R3, R119, 0x20, RZ, 0xc0, !PT ;  /* 0x0000002077037812 */ /* 0x000fe400078ec0ff */
[----:B------:R-:W-:Y:S02]  /*04e0*/  LOP3.LUT R5, R95, 0x10, RZ, 0xfc, !PT ;  /* 0x000000105f057812 */ /* 0x000fe400078efcff */
[----:B------:R-:W-:Y:S01]  /*04f0*/  R2UR UR4, R3 ;  /* 0x00000000030472ca */ /* 0x000fe200000e0000 */
[----:B------:R-:W-:-:S04]  /*0500*/  IMAD.HI.U32 R2, R2, R9, RZ ;  /* 0x0000000902027227 */ /* 0x000fc800078e00ff */
[----:B------:R-:W-:Y:S01]  /*0510*/  IMAD R0, R2, R0, R9 ;  /* 0x0000000002007224 */ /* 0x000fe200078e0209 */
[----:B------:R-:W-:-:S04]  /*0520*/  LOP3.LUT R9, R119, 0x1f, RZ, 0xc0, !PT ;  /* 0x0000001f77097812 */ /* 0x000fc800078ec0ff */
[----:B------:R-:W-:-:S13]  /*0530*/  ISETP.GT.U32.AND P1, PT, R7, R0, PT ;  /* 0x000000000700720c */ /* 0x000fda0003f24070 */
[----:B------:R-:W-:Y:S02]  /*0540*/  @!P1 IMAD.IADD R0, R0, 0x1, -R7 ;  /* 0x0000000100009824 */ /* 0x000fe400078e0a07 */
[----:B------:R-:W-:Y:S01]  /*0550*/  @!P1 VIADD R2, R2, 0x1 ;  /* 0x0000000102029836 */ /* 0x000fe20000000000 */
[----:B------:R-:W-:Y:S02]  /*0560*/  ISETP.NE.AND P1, PT, R11, RZ, PT ;  /* 0x000000ff0b00720c */ /* 0x000fe40003f25270 */
[----:B------:R-:W-:Y:S02]  /*0570*/  ISETP.GE.U32.AND P0, PT, R0, R7, PT ;  /* 0x000000070000720c */ /* 0x000fe40003f06070 */
[----:B------:R-:W-:Y:S02]  /*0580*/  LOP3.LUT R0, R4, R11, RZ, 0x3c, !PT ;  /* 0x0000000b04007212 */ /* 0x000fe400078e3cff */
[----:B------:R-:W-:Y:S02]  /*0590*/  LOP3.LUT R7, R95, 0xe, RZ, 0xfc, !PT ;  /* 0x0000000e5f077812 */ /* 0x000fe400078efcff */
[----:B------:R-:W-:-:S07]  /*05a0*/  ISETP.GE.AND P2, PT, R0, RZ, PT ;  /* 0x000000ff0000720c */ /* 0x000fce0003f46270 */
[----:B------:R-:W-:-:S06]  /*05b0*/  @P0 VIADD R2, R2, 0x1 ;  /* 0x0000000102020836 */ /* 0x000fcc0000000000 */
[----:B------:R-:W-:Y:S01]  /*05c0*/  @!P2 IMAD.MOV R2, RZ, RZ, -R2 ;  /* 0x000000ffff02a224 */ /* 0x000fe200078e0a02 */
[----:B------:R-:W-:-:S05]  /*05d0*/  @!P1 LOP3.LUT R2, RZ, R11, RZ, 0x33, !PT ;  /* 0x0000000bff029212 */ /* 0x000fca00078e33ff */
[----:B------:R-:W-:Y:S02]  /*05e0*/  IMAD.MOV R0, RZ, RZ, -R2 ;  /* 0x000000ffff007224 */ /* 0x000fe400078e0a02 */
[----:B------:R-:W-:Y:S02]  /*05f0*/  IMAD.SHL.U32 R2, R2, 0x20, RZ ;  /* 0x0000002002027824 */ /* 0x000fe400078e00ff */
[----:B------:R-:W-:Y:S01]  /*0600*/  IMAD R0, R11, R0, R4 ;  /* 0x000000000b007224 */ /* 0x000fe200078e0204 */
[C---:B------:R-:W-:Y:S02]  /*0610*/  LOP3.LUT R4, R95.reuse, 0xc, RZ, 0xfc, !PT ;  /* 0x0000000c5f047812 */ /* 0x040fe400078efcff */
[C---:B------:R-:W-:Y:S01]  /*0620*/  LOP3.LUT R11, R95.reuse, 0x1a, RZ, 0xfc, !PT ;  /* 0x0000001a5f0b7812 */ /* 0x040fe200078efcff */
[----:B------:R-:W-:Y:S01]  /*0630*/  IMAD.IADD R0, R6, 0x1, R0 ;  /* 0x0000000106007824 */ /* 0x000fe200078e0200 */
[----:B------:R-:W-:Y:S02]  /*0640*/  LOP3.LUT R6, R95, 0x2, RZ, 0xfc, !PT ;  /* 0x000000025f067812 */ /* 0x000fe400078efcff */
[----:B------:R-:W-:Y:S01]  /*0650*/  LOP3.LUT R112, R2, R95, RZ, 0xfc, !PT ;  /* 0x0000005f02707212 */ /* 0x000fe200078efcff */
[----:B------:R-:W-:Y:S01]  /*0660*/  IMAD R113, R0, 0x20, R9 ;  /* 0x0000002000717824 */ /* 0x000fe200078e0209 */
[----:B------:R-:W-:-:S02]  /*0670*/  LOP3.LUT R111, R2, 0x2, R95, 0xfe, !PT ;  /* 0x00000002026f7812 */ /* 0x000fc400078efe5f */
[C-C-:B------:R-:W-:Y:S02]  /*0680*/  LOP3.LUT R110, R2.reuse, 0x4, R95.reuse, 0xfe, !PT ;  /* 0x00000004026e7812 */ /* 0x140fe400078efe5f */
[C-C-:B------:R-:W-:Y:S02]  /*0690*/  LOP3.LUT R109, R2.reuse, 0x6, R95.reuse, 0xfe, !PT ;  /* 0x00000006026d7812 */ /* 0x140fe400078efe5f */
[C-C-:B------:R-:W-:Y:S02]  /*06a0*/  LOP3.LUT R108, R2.reuse, 0x8, R95.reuse, 0xfe, !PT ;  /* 0x00000008026c7812 */ /* 0x140fe400078efe5f */
[C-C-:B------:R-:W-:Y:S02]  /*06b0*/  LOP3.LUT R107, R2.reuse, 0xa, R95.reuse, 0xfe, !PT ;  /* 0x0000000a026b7812 */ /* 0x140fe400078efe5f */
[C-C-:B------:R-:W-:Y:S02]  /*06c0*/  LOP3.LUT R106, R2.reuse, 0xc, R95.reuse, 0xfe, !PT ;  /* 0x0000000c026a7812 */ /* 0x140fe400078efe5f */
        /* <DEDUP_REMOVED lines=8> */
[----:B------:R-:W-:Y:S01]  /*0750*/  LOP3.LUT R97, R2, 0x1e, R95, 0xfe, !PT ;  /* 0x0000001e02617812 */ /* 0x000fe200078efe5f */
[----:B0-----:R-:W-:Y:S06]  /*0760*/  BRA.U UP0, `(.L_x_0) ;  /* 0x00000001001c7547 */ /* 0x001fec000b800000 */
[C---:B------:R-:W-:Y:S01]  /*0770*/  IMAD.SHL.U32 R114, R119.reuse, 0x40, RZ ;  /* 0x0000004077727824 */ /* 0x040fe200078e00ff */
[----:B------:R-:W-:Y:S01]  /*0780*/  CS2R R40, SRZ ;  /* 0x0000000000287805 */ /* 0x000fe2000001ff00 */
[----:B------:R-:W-:Y:S01]  /*0790*/  IMAD.SHL.U32 R115, R119, 0x8, RZ ;  /* 0x0000000877737824 */ /* 0x000fe200078e00ff */
[----:B------:R-:W-:Y:S02]  /*07a0*/  CS2R R42, SRZ ;  /* 0x00000000002a7805 */ /* 0x000fe4000001ff00 */
[----:B------:R-:W-:Y:S02]  /*07b0*/  CS2R R36, SRZ ;  /* 0x0000000000247805 */ /* 0x000fe4000001ff00 */
[----:B------:R-:W-:Y:S01]  /*07c0*/  CS2R R38, SRZ ;  /* 0x0000000000267805 */ /* 0x000fe2000001ff00 */
[----:B------:R-:W-:Y:S06]  /*07d0*/  BRA `(.L_x_1) ;  /* 0x0000002000dc7947 */ /* 0x000fec0003800000 */
.L_x_0:
[----:B------:R-:W-:Y:S01]  /*07e0*/  IABS R10, R23 ;  /* 0x00000017000a7213 */ /* 0x000fe20000000000 */
[----:B------:R-:W0:Y:S01]  /*07f0*/  LDCU UR7, c[0x0][0x3b0] ;  /* 0x00007600ff0777ac */ /* 0x000e220008000800 */
[----:B------:R-:W-:Y:S01]  /*0800*/  IABS R3, R22 ;  /* 0x0000001600037213 */ /* 0x000fe20000000000 */
[----:B------:R-:W1:Y:S01]  /*0810*/  LDC R120, c[0x0][0x3a8] ;  /* 0x0000ea00ff787b82 */ /* 0x000e620000000800 */
[----:B------:R-:W2:Y:S01]  /*0820*/  I2F.RP R0, R10 ;  /* 0x0000000a00007306 */ /* 0x000ea20000209400 */
[----:B------:R-:W-:Y:S01]  /*0830*/  IABS R24, R97 ;  /* 0x0000006100187213 */ /* 0x000fe20000000000 */
[----:B------:R-:W3:Y:S01]  /*0840*/  LDCU UR9, c[0x0][0x3a4] ;  /* 0x00007480ff0977ac */ /* 0x000ee20008000800 */
[----:B------:R-:W-:Y:S01]  /*0850*/  IABS R26, R98 ;  /* 0x00000062001a7213 */ /* 0x000fe20000000000 */
[C---:B------:R-:W-:Y:S01]  /*0860*/  IMAD.SHL.U32 R114, R119.reuse, 0x40, RZ ;  /* 0x0000004077727824 */ /* 0x040fe200078e00ff */
[----:B------:R-:W-:Y:S01]  /*0870*/  IABS R29, R100 ;  /* 0x00000064001d7213 */ /* 0x000fe20000000000 */
[----:B------:R-:W4:Y:S01]  /*0880*/  LDCU.128 UR12, c[0x0][0x380] ;  /* 0x00007000ff0c77ac */ /* 0x000f220008000c00 */
[----:B------:R-:W-:Y:S01]  /*0890*/  IABS R31, R101 ;  /* 0x00000065001f7213 */ /* 0x000fe20000000000 */
[----:B------:R-:W5:Y:S01]  /*08a0*/  I2F.RP R2, R3 ;  /* 0x0000000300027306 */ /* 0x000f620000209400 */
[----:B------:R-:W-:Y:S01]  /*08b0*/  IABS R33, R102 ;  /* 0x0000006600217213 */ /* 0x000fe20000000000 */
[----:B------:R-:W0:Y:S01]  /*08c0*/  LDC R96, c[0x0][0x3ac] ;  /* 0x0000eb00ff607b82 */ /* 0x000e220000000800 */
[----:B------:R-:W-:Y:S01]  /*08d0*/  IABS R35, R103 ;  /* 0x0000006700237213 */ /* 0x000fe20000000000 */
[----:B------:R-:W-:Y:S01]  /*08e0*/  IMAD.SHL.U32 R115, R119, 0x8, RZ ;  /* 0x0000000877737824 */ /* 0x000fe200078e00ff */
[----:B------:R-:W-:Y:S01]  /*08f0*/  IABS R51, R112 ;  /* 0x0000007000337213 */ /* 0x000fe20000000000 */
[----:B------:R-:W-:Y:S01]  /*0900*/  ULEA UR4, UR4, UR6, 0x4 ;  /* 0x0000000604047291 */ /* 0x000fe2000f8e20ff */
[----:B------:R-:W-:Y:S01]  /*0910*/  IABS R37, R105 ;  /* 0x0000006900257213 */ /* 0x000fe20000000000 */
[----:B--2---:R-:W2:Y:S01]  /*0920*/  MUFU.RCP R0, R0 ;  /* 0x0000000000007308 */ /* 0x004ea20000001000 */
[----:B------:R-:W-:-:S02]  /*0930*/  IABS R39, R106 ;  /* 0x0000006a00277213 */ /* 0x000fc40000000000 */
[----:B------:R-:W-:Y:S02]  /*0940*/  IABS R41, R107 ;  /* 0x0000006b00297213 */ /* 0x000fe40000000000 */
[----:B------:R-:W-:Y:S02]  /*0950*/  IABS R43, R108 ;  /* 0x0000006c002b7213 */ /* 0x000fe40000000000 */
[----:B------:R-:W-:Y:S01]  /*0960*/  IABS R45, R109 ;  /* 0x0000006d002d7213 */ /* 0x000fe20000000000 */
[----:B-----5:R-:W5:Y:S01]  /*0970*/  MUFU.RCP R2, R2 ;  /* 0x0000000200027308 */ /* 0x020f620000001000 */
[----:B------:R-:W-:Y:S01]  /*0980*/  IABS R47, R110 ;  /* 0x0000006e002f7213 */ /* 0x000fe20000000000 */
[-C--:B-1----:R-:W-:Y:S01]  /*0990*/  IMAD R95, R95, R120.reuse, RZ ;  /* 0x000000785f5f7224 */ /* 0x082fe200078e02ff */
[----:B------:R-:W-:Y:S01]  /*09a0*/  IABS R49, R111 ;  /* 0x0000006f00317213 */ /* 0x000fe20000000000 */
[-C--:B------:R-:W-:Y:S02]  /*09b0*/  IMAD R94, R94, R120.reuse, RZ ;  /* 0x000000785e5e7224 */ /* 0x080fe400078e02ff */
[----:B------:R-:W-:-:S02]  /*09c0*/  IMAD R89, R89, R120, RZ ;  /* 0x0000007859597224 */ /* 0x000fc400078e02ff */
[-C--:B------:R-:W-:Y:S02]  /*09d0*/  IMAD R11, R11, R120.reuse, RZ ;  /* 0x000000780b0b7224 */ /* 0x080fe400078e02ff */
[----:B--2---:R-:W-:Y:S02]  /*09e0*/  VIADD R18, R0, 0xffffffe ;  /* 0x0ffffffe00127836 */ /* 0x004fe40000000000 */
[-C--:B------:R-:W-:Y:S02]  /*09f0*/  IMAD R12, R12, R120.reuse, RZ ;  /* 0x000000780c0c7224 */ /* 0x080fe400078e02ff */
[----:B------:R1:W2:Y:S01]  /*0a00*/  F2I.FTZ.U32.TRUNC.NTZ R19, R18 ;  /* 0x0000001200137305 */ /* 0x0002a2000021f000 */
[-C--:B------:R-:W-:Y:S02]  /*0a10*/  IMAD R13, R13, R120.reuse, RZ ;  /* 0x000000780d0d7224 */ /* 0x080fe400078e02ff */
[----:B-----5:R-:W-:Y:S02]  /*0a20*/  VIADD R20, R2, 0xffffffe ;  /* 0x0ffffffe02147836 */ /* 0x020fe40000000000 */
[----:B------:R-:W-:-:S02]  /*0a30*/  IMAD R14, R14, R120, RZ ;  /* 0x000000780e0e7224 */ /* 0x000fc400078e02ff */
[-C--:B------:R-:W-:Y:S01]  /*0a40*/  IMAD R8, R8, R120.reuse, RZ ;  /* 0x0000007808087224 */ /* 0x080fe200078e02ff */
[----:B------:R-:W5:Y:S01]  /*0a50*/  F2I.FTZ.U32.TRUNC.NTZ R21, R20 ;  /* 0x0000001400157305 */ /* 0x000f62000021f000 */
[----:B-1----:R-:W-:Y:S02]  /*0a60*/  IMAD.MOV.U32 R18, RZ, RZ, RZ ;  /* 0x000000ffff127224 */ /* 0x002fe400078e00ff */
[-C--:B------:R-:W-:Y:S02]  /*0a70*/  IMAD R5, R5, R120.reuse, RZ ;  /* 0x0000007805057224 */ /* 0x080fe400078e02ff */
[-C--:B------:R-:W-:Y:S02]  /*0a80*/  IMAD R7, R7, R120.reuse, RZ ;  /* 0x0000007807077224 */ /* 0x080fe400078e02ff */
[----:B--2---:R-:W-:Y:S02]  /*0a90*/  IMAD.MOV R25, RZ, RZ, -R19 ;  /* 0x000000ffff197224 */ /* 0x004fe400078e0a13 */
[----:B------:R-:W-:-:S02]  /*0aa0*/  IMAD R4, R4, R120, RZ ;  /* 0x0000007804047224 */ /* 0x000fc400078e02ff */
[----:B------:R-:W-:Y:S02]  /*0ab0*/  IMAD R25, R25, R10, RZ ;  /* 0x0000000a19197224 */ /* 0x000fe400078e02ff */
[----:B------:R-:W-:Y:S02]  /*0ac0*/  IMAD R15, R15, R120, RZ ;  /* 0x000000780f0f7224 */ /* 0x000fe400078e02ff */
[----:B------:R-:W-:-:S04]  /*0ad0*/  IMAD.HI.U32 R0, R19, R25, R18 ;  /* 0x0000001913007227 */ /* 0x000fc800078e0012 */
[----:B-----5:R-:W-:Y:S02]  /*0ae0*/  IMAD.MOV R20, RZ, RZ, -R21 ;  /* 0x000000ffff147224 */ /* 0x020fe400078e0a15 */
[----:B------:R-:W-:Y:S02]  /*0af0*/  IMAD.MOV.U32 R19, RZ, RZ, R24 ;  /* 0x000000ffff137224 */ /* 0x000fe400078e0018 */
[----:B------:R-:W-:Y:S02]  /*0b00*/  IMAD.MOV.U32 R25, RZ, RZ, R26 ;  /* 0x000000ffff197224 */ /* 0x000fe400078e001a */
[----:B------:R-:W-:Y:S02]  /*0b10*/  IMAD R27, R20, R3, RZ ;  /* 0x00000003141b7224 */ /* 0x000fe400078e02ff */
[----:B------:R-:W-:Y:S02]  /*0b20*/  IMAD.MOV.U32 R20, RZ, RZ, RZ ;  /* 0x000000ffff147224 */ /* 0x000fe400078e00ff */
[----:B------:R-:W-:-:S04]  /*0b30*/  IMAD.HI.U32 R2, R0, R19, RZ ;  /* 0x0000001300027227 */ /* 0x000fc800078e00ff */
[----:B------:R-:W-:-:S04]  /*0b40*/  IMAD.HI.U32 R18, R0, R25, RZ ;  /* 0x0000001900127227 */ /* 0x000fc800078e00ff */
[----:B------:R-:W-:Y:S01]  /*0b50*/  IMAD.HI.U32 R28, R21, R27, R20 ;  /* 0x0000001b151c7227 */ /* 0x000fe200078e0014 */
[----:B------:R-:W-:-:S03]  /*0b60*/  IABS R27, R99 ;  /* 0x00000063001b7213 */ /* 0x000fc60000000000 */
[----:B------:R-:W-:Y:S02]  /*0b70*/  IMAD.MOV R2, RZ, RZ, -R2 ;  /* 0x000000ffff027224 */ /* 0x000fe400078e0a02 */
[----:B------:R-:W-:Y:S02]  /*0b80*/  IMAD.MOV R18, RZ, RZ, -R18 ;  /* 0x000000ffff127224 */ /* 0x000fe400078e0a12 */
[C---:B------:R-:W-:Y:S02]  /*0b90*/  IMAD R19, R10.reuse, R2, R19 ;  /* 0x000000020a137224 */ /* 0x040fe400078e0213 */
[----:B------:R-:W-:Y:S02]  /*0ba0*/  IMAD R21, R10, R18, R25 ;  /* 0x000000120a157224 */ /* 0x000fe400078e0219 */
[----:B------:R-:W-:Y:S01]  /*0bb0*/  IMAD.HI.U32 R2, R0, R27, RZ ;  /* 0x0000001b00027227 */ /* 0x000fe200078e00ff */
[C---:B------:R-:W-:Y:S02]  /*0bc0*/  ISETP.GT.U32.AND P0, PT, R10.reuse, R19, PT ;  /* 0x000000130a00720c */ /* 0x040fe40003f04070 */
[----:B------:R-:W-:Y:S01]  /*0bd0*/  ISETP.GT.U32.AND P1, PT, R10, R21, PT ;  /* 0x000000150a00720c */ /* 0x000fe20003f24070 */
[----:B------:R-:W-:-:S04]  /*0be0*/  IMAD.HI.U32 R18, R0, R29, RZ ;  /* 0x0000001d00127227 */ /* 0x000fc800078e00ff */
[----:B------:R-:W-:-:S04]  /*0bf0*/  IMAD.HI.U32 R20, R0, R31, RZ ;  /* 0x0000001f00147227 */ /* 0x000fc800078e00ff */
[----:B------:R-:W-:-:S04]  /*0c00*/  IMAD.HI.U32 R24, R0, R33, RZ ;  /* 0x0000002100187227 */ /* 0x000fc800078e00ff */
[----:B------:R-:W-:-:S04]  /*0c10*/  IMAD.HI.U32 R25, R0, R35, RZ ;  /* 0x0000002300197227 */ /* 0x000fc800078e00ff */
[----:B------:R-:W-:Y:S02]  /*0c20*/  IMAD.MOV R2, RZ, RZ, -R2 ;  /* 0x000000ffff027224 */ /* 0x000fe400078e0a02 */
[----:B------:R-:W-:Y:S02]  /*0c30*/  IMAD.MOV R18, RZ, RZ, -R18 ;  /* 0x000000ffff127224 */ /* 0x000fe400078e0a12 */
[----:B------:R-:W-:Y:S02]  /*0c40*/  IMAD.MOV R20, RZ, RZ, -R20 ;  /* 0x000000ffff147224 */ /* 0x000fe400078e0a14 */
[----:B------:R-:W-:Y:S02]  /*0c50*/  IMAD.MOV R24, RZ, RZ, -R24 ;  /* 0x000000ffff187224 */ /* 0x000fe400078e0a18 */
[----:B------:R-:W-:Y:S02]  /*0c60*/  IMAD.MOV R26, RZ, RZ, -R25 ;  /* 0x000000ffff1a7224 */ /* 0x000fe400078e0a19 */
[----:B------:R-:W-:-:S02]  /*0c70*/  IMAD R25, R10, R2, R27 ;  /* 0x000000020a197224 */ /* 0x000fc400078e021b */
[C---:B------:R-:W-:Y:S02]  /*0c80*/  IMAD R27, R10.reuse, R18, R29 ;  /* 0x000000120a1b7224 */ /* 0x040fe400078e021d */
[C---:B------:R-:W-:Y:S01]  /*0c90*/  IMAD R29, R10.reuse, R20, R31 ;  /* 0x000000140a1d7224 */ /* 0x040fe200078e021f */
[C---:B------:R-:W-:Y:S01]  /*0ca0*/  ISETP.GT.U32.AND P2, PT, R10.reuse, R25, PT ;  /* 0x000000190a00720c */ /* 0x040fe20003f44070 */
[C---:B------:R-:W-:Y:S02]  /*0cb0*/  IMAD R31, R10.reuse, R24, R33 ;  /* 0x000000180a1f7224 */ /* 0x040fe400078e0221 */
[----:B------:R-:W-:Y:S01]  /*0cc0*/  IMAD R33, R10, R26, R35 ;  /* 0x0000001a0a217224 */ /* 0x000fe200078e0223 */
[----:B------:R-:W-:Y:S01]  /*0cd0*/  IABS R35, R104 ;  /* 0x0000006800237213 */ /* 0x000fe20000000000 */
[----:B------:R-:W-:-:S04]  /*0ce0*/  IMAD.HI.U32 R26, R0, R51, RZ ;  /* 0x00000033001a7227 */ /* 0x000fc800078e00ff */
[----:B------:R-:W-:Y:S02]  /*0cf0*/  IMAD.MOV R26, RZ, RZ, -R26 ;  /* 0x000000ffff1a7224 */ /* 0x000fe400078e0a1a */
[----:B------:R-:W-:Y:S01]  /*0d00*/  @!P0 IMAD.IADD R19, R19, 0x1, -R10 ;  /* 0x0000000113138824 */ /* 0x000fe200078e0a0a */
[C---:B------:R-:W-:Y:S01]  /*0d10*/  ISETP.GT.U32.AND P0, PT, R10.reuse, R29, PT ;  /* 0x0000001d0a00720c */ /* 0x040fe20003f04070 */
[----:B------:R-:W-:Y:S02]  /*0d20*/  IMAD R51, R10, R26, R51 ;  /* 0x0000001a0a337224 */ /* 0x000fe400078e0233 */
[----:B------:R-:W-:Y:S01]  /*0d30*/  IMAD.HI.U32 R2, R0, R35, RZ ;  /* 0x0000002300027227 */ /* 0x000fe200078e00ff */
[C---:B------:R-:W-:Y:S02]  /*0d40*/  ISETP.GT.U32.AND P5, PT, R10.reuse, R19, PT ;  /* 0x000000130a00720c */ /* 0x040fe40003fa4070 */
[----:B------:R-:W-:Y:S01]  /*0d50*/  ISETP.GT.U32.AND P3, PT, R10, R51, PT ;  /* 0x000000330a00720c */ /* 0x000fe20003f64070 */
[----:B------:R-:W-:-:S04]  /*0d60*/  IMAD.HI.U32 R18, R0, R37, RZ ;  /* 0x0000002500127227 */ /* 0x000fc800078e00ff */
[----:B------:R-:W-:-:S04]  /*0d70*/  IMAD.HI.U32 R20, R0, R39, RZ ;  /* 0x0000002700147227 */ /* 0x000fc800078e00ff */
[----:B------:R-:W-:Y:S02]  /*0d80*/  IMAD.MOV R2, RZ, RZ, -R2 ;  /* 0x000000ffff027224 */ /* 0x000fe400078e0a02 */
[--C-:B------:R-:W-:Y:S01]  /*0d90*/  @!P1 IMAD.IADD R21, R21, 0x1, -R10.reuse ;  /* 0x0000000115159824 */ /* 0x100fe200078e0a0a */
[C---:B------:R-:W-:Y:S01]  /*0da0*/  ISETP.GT.U32.AND P1, PT, R10.reuse, R31, PT ;  /* 0x0000001f0a00720c */ /* 0x040fe20003f24070 */
[----:B------:R-:W-:Y:S02]  /*0db0*/  @!P3 IMAD.IADD R51, R51, 0x1, -R10 ;  /* 0x000000013333b824 */ /* 0x000fe400078e0a0a */
[----:B------:R-:W-:Y:S01]  /*0dc0*/  IMAD.MOV R18, RZ, RZ, -R18 ;  /* 0x000000ffff127224 */ /* 0x000fe200078e0a12 */
[C---:B------:R-:W-:Y:S01]  /*0dd0*/  ISETP.GT.U32.AND P3, PT, R10.reuse, R21, PT ;  /* 0x000000150a00720c */ /* 0x040fe20003f64070 */
[----:B------:R-:W-:Y:S01]  /*0de0*/  IMAD.MOV R20, RZ, RZ, -R20 ;  /* 0x000000ffff147224 */ /* 0x000fe200078e0a14 */
[C---:B------:R-:W-:Y:S01]  /*0df0*/  ISETP.GT.U32.AND P6, PT, R10.reuse, R51, PT ;  /* 0x000000330a00720c */ /* 0x040fe20003fc4070 */
[----:B------:R-:W-:-:S02]  /*0e00*/  IMAD R35, R10, R2, R35 ;  /* 0x000000020a237224 */ /* 0x000fc400078e0223 */
[----:B------:R-:W-:-:S04]  /*0e10*/  IMAD.HI.U32 R24, R0, R41, RZ ;  /* 0x0000002900187227 */ /* 0x000fc800078e00ff */
[C---:B------:R-:W-:Y:S02]  /*0e20*/  IMAD R37, R10.reuse, R18, R37 ;  /* 0x000000120a257224 */ /* 0x040fe400078e0225 */
[C---:B------:R-:W-:Y:S02]  /*0e30*/  IMAD R39, R10.reuse, R20, R39 ;  /* 0x000000140a277224 */ /* 0x040fe400078e0227 */
[--C-:B------:R-:W-:Y:S01]  /*0e40*/  @!P2 IMAD.IADD R25, R25, 0x1, -R10.reuse ;  /* 0x000000011919a824 */ /* 0x100fe200078e0a0a */
[C---:B------:R-:W-:Y:S01]  /*0e50*/  ISETP.GT.U32.AND P2, PT, R10.reuse, R27, PT ;  /* 0x0000001b0a00720c */ /* 0x040fe20003f44070 */
[----:B------:R-:W-:Y:S01]  /*0e60*/  @!P5 IMAD.IADD R19, R19, 0x1, -R10 ;  /* 0x000000011313d824 */ /* 0x000fe200078e0a0a */
[----:B------:R-:W-:Y:S01]  /*0e70*/  ISETP.GT.U32.AND P5, PT, R10, R35, PT ;  /* 0x000000230a00720c */ /* 0x000fe20003fa4070 */
[----:B------:R-:W-:Y:S01]  /*0e80*/  IMAD.HI.U32 R2, R0, R43, RZ ;  /* 0x0000002b00027227 */ /* 0x000fe200078e00ff */
[----:B------:R-:W-:-:S03]  /*0e90*/  ISETP.GT.U32.AND P4, PT, R10, R25, PT ;  /* 0x000000190a00720c */ /* 0x000fc60003f84070 */
[----:B------:R-:W-:-:S04]  /*0ea0*/  IMAD.HI.U32 R18, R0, R45, RZ ;  /* 0x0000002d00127227 */ /* 0x000fc800078e00ff */
[----:B------:R-:W-:-:S04]  /*0eb0*/  IMAD.HI.U32 R20, R0, R47, RZ ;  /* 0x0000002f00147227 */ /* 0x000fc800078e00ff */
[----:B------:R-:W-:Y:S02]  /*0ec0*/  IMAD.MOV R24, RZ, RZ, -R24 ;  /* 0x000000ffff187224 */ /* 0x000fe400078e0a18 */
[----:B------:R-:W-:-:S04]  /*0ed0*/  IMAD.HI.U32 R0, R0, R49, RZ ;  /* 0x0000003100007227 */ /* 0x000fc800078e00ff */
[C---:B------:R-:W-:Y:S01]  /*0ee0*/  IMAD R41, R10.reuse, R24, R41 ;  /* 0x000000180a297224 */ /* 0x040fe200078e0229 */
[----:B------:R-:W-:Y:S01]  /*0ef0*/  IABS R24, R113 ;  /* 0x0000007100187213 */ /* 0x000fe20000000000 */
[----:B------:R-:W-:Y:S02]  /*0f00*/  IMAD.MOV R0, RZ, RZ, -R0 ;  /* 0x000000ffff007224 */ /* 0x000fe400078e0a00 */
[----:B------:R-:W-:Y:S02]  /*0f10*/  IMAD.MOV R2, RZ, RZ, -R2 ;  /* 0x000000ffff027224 */ /* 0x000fe400078e0a02 */
[----:B------:R-:W-:Y:S02]  /*0f20*/  IMAD.MOV R18, RZ, RZ, -R18 ;  /* 0x000000ffff127224 */ /* 0x000fe400078e0a12 */
[----:B------:R-:W-:Y:S01]  /*0f30*/  IMAD R49, R10, R0, R49 ;  /* 0x000000000a317224 */ /* 0x000fe200078e0231 */
[----:B------:R-:W-:Y:S01]  /*0f40*/  LOP3.LUT R0, R114, 0x1c0, RZ, 0xc0, !PT ;  /* 0x000001c072007812 */ /* 0x000fe200078ec0ff */
[----:B------:R-:W-:Y:S01]  /*0f50*/  @!P3 IMAD.IADD R21, R21, 0x1, -R10 ;  /* 0x000000011515b824 */ /* 0x000fe200078e0a0a */
[C---:B------:R-:W-:Y:S01]  /*0f60*/  ISETP.GT.U32.AND P3, PT, R10.reuse, R37, PT ;  /* 0x000000250a00720c */ /* 0x040fe20003f64070 */
[----:B------:R-:W-:Y:S01]  /*0f70*/  IMAD R43, R10, R2, R43 ;  /* 0x000000020a2b7224 */ /* 0x000fe200078e022b */
[----:B------:R-:W-:Y:S01]  /*0f80*/  LOP3.LUT R53, R0, 0x30, R115, 0xf8, !PT ;  /* 0x0000003000357812 */ /* 0x000fe200078ef873 */
[----:B------:R-:W-:-:S02]  /*0f90*/  IMAD R45, R10, R18, R45 ;  /* 0x000000120a2d7224 */ /* 0x000fc400078e022d */
[----:B------:R-:W-:Y:S01]  /*0fa0*/  @!P6 IMAD.IADD R51, R51, 0x1, -R10 ;  /* 0x000000013333e824 */ /* 0x000fe200078e0a0a */
[----:B------:R-:W-:Y:S01]  /*0fb0*/  ISETP.GT.U32.AND P6, PT, R10, R33, PT ;  /* 0x000000210a00720c */ /* 0x000fe20003fc4070 */
[----:B------:R-:W-:-:S04]  /*0fc0*/  IMAD.HI.U32 R28, R28, R24, RZ ;  /* 0x000000181c1c7227 */ /* 0x000fc800078e00ff */
[--C-:B------:R-:W-:Y:S01]  /*0fd0*/  @!P2 IMAD.IADD R27, R27, 0x1, -R10.reuse ;  /* 0x000000011b1ba824 */ /* 0x100fe200078e0a0a */
[C---:B------:R-:W-:Y:S01]  /*0fe0*/  ISETP.GT.U32.AND P2, PT, R10.reuse, R41, PT ;  /* 0x000000290a00720c */ /* 0x040fe20003f44070 */
[--C-:B------:R-:W-:Y:S01]  /*0ff0*/  @!P5 IMAD.IADD R35, R35, 0x1, -R10.reuse ;  /* 0x000000012323d824 */ /* 0x100fe200078e0a0a */
[C---:B------:R-:W-:Y:S01]  /*1000*/  ISETP.GT.U32.AND P5, PT, R10.reuse, R49, PT ;  /* 0x000000310a00720c */ /* 0x040fe20003fa4070 */
[--C-:B------:R-:W-:Y:S01]  /*1010*/  @!P0 IMAD.IADD R29, R29, 0x1, -R10.reuse ;  /* 0x000000011d1d8824 */ /* 0x100fe200078e0a0a */
[C---:B------:R-:W-:Y:S01]  /*1020*/  ISETP.GT.U32.AND P0, PT, R10.reuse, R43, PT ;  /* 0x0000002b0a00720c */ /* 0x040fe20003f04070 */
[----:B------:R-:W-:Y:S01]  /*1030*/  @!P1 IMAD.IADD R31, R31, 0x1, -R10 ;  /* 0x000000011f1f9824 */ /* 0x000fe200078e0a0a */
[C---:B------:R-:W-:Y:S01]  /*1040*/  ISETP.GT.U32.AND P1, PT, R10.reuse, R45, PT ;  /* 0x0000002d0a00720c */ /* 0x040fe20003f24070 */
[----:B------:R-:W-:Y:S02]  /*1050*/  IMAD.MOV R28, RZ, RZ, -R28 ;  /* 0x000000ffff1c7224 */ /* 0x000fe400078e0a1c */
[----:B------:R-:W-:Y:S01]  /*1060*/  @!P4 IMAD.IADD R25, R25, 0x1, -R10 ;  /* 0x000000011919c824 */ /* 0x000fe200078e0a0a */
[----:B------:R-:W-:Y:S01]  /*1070*/  ISETP.GT.U32.AND P4, PT, R10, R39, PT ;  /* 0x000000270a00720c */ /* 0x000fe20003f84070 */
[----:B------:R-:W-:-:S02]  /*1080*/  IMAD R18, R3, R28, R24 ;  /* 0x0000001c03127224 */ /* 0x000fc400078e0218 */
[----:B------:R-:W-:Y:S02]  /*1090*/  IMAD.MOV R20, RZ, RZ, -R20 ;  /* 0x000000ffff147224 */ /* 0x000fe400078e0a14 */
[--C-:B------:R-:W-:Y:S01]  /*10a0*/  @!P3 IMAD.IADD R37, R37, 0x1, -R10.reuse ;  /* 0x000000012525b824 */ /* 0x100fe200078e0a0a */
[----:B------:R-:W-:Y:S01]  /*10b0*/  ISETP.GT.U32.AND P3, PT, R3, R18, PT ;  /* 0x000000120300720c */ /* 0x000fe20003f64070 */
[--C-:B------:R-:W-:Y:S02]  /*10c0*/  @!P6 IMAD.IADD R33, R33, 0x1, -R10.reuse ;  /* 0x000000012121e824 */ /* 0x100fe400078e0a0a */
[C---:B------:R-:W-:Y:S02]  /*10d0*/  IMAD R47, R10.reuse, R20, R47 ;  /* 0x000000140a2f7224 */ /* 0x040fe400078e022f */
[--C-:B------:R-:W-:Y:S01]  /*10e0*/  @!P2 IMAD.IADD R41, R41, 0x1, -R10.reuse ;  /* 0x000000012929a824 */ /* 0x100fe200078e0a0a */
[C---:B------:R-:W-:Y:S01]  /*10f0*/  ISETP.GT.U32.AND P2, PT, R10.reuse, R29, PT ;  /* 0x0000001d0a00720c */ /* 0x040fe20003f44070 */
[--C-:B------:R-:W-:Y:S01]  /*1100*/  @!P5 IMAD.IADD R49, R49, 0x1, -R10.reuse ;  /* 0x000000013131d824 */ /* 0x100fe200078e0a0a */
[C---:B------:R-:W-:Y:S01]  /*1110*/  ISETP.GT.U32.AND P5, PT, R10.reuse, R37, PT ;  /* 0x000000250a00720c */ /* 0x040fe20003fa4070 */
[--C-:B------:R-:W-:Y:S01]  /*1120*/  @!P0 IMAD.IADD R43, R43, 0x1, -R10.reuse ;  /* 0x000000012b2b8824 */ /* 0x100fe200078e0a0a */
[C---:B------:R-:W-:Y:S01]  /*1130*/  ISETP.GT.U32.AND P0, PT, R10.reuse, R31, PT ;  /* 0x0000001f0a00720c */ /* 0x040fe20003f04070 */
[--C-:B------:R-:W-:Y:S01]  /*1140*/  @!P1 IMAD.IADD R45, R45, 0x1, -R10.reuse ;  /* 0x000000012d2d9824 */ /* 0x100fe200078e0a0a */
[C---:B------:R-:W-:Y:S01]  /*1150*/  ISETP.GT.U32.AND P1, PT, R10.reuse, R33, PT ;  /* 0x000000210a00720c */ /* 0x040fe20003f24070 */
[--C-:B------:R-:W-:Y:S01]  /*1160*/  @!P4 IMAD.IADD R39, R39, 0x1, -R10.reuse ;  /* 0x000000012727c824 */ /* 0x100fe200078e0a0a */
[----:B------:R-:W-:Y:S01]  /*1170*/  ISETP.GT.U32.AND P6, PT, R10, R47, PT ;  /* 0x0000002f0a00720c */ /* 0x000fe20003fc4070 */
[--C-:B------:R-:W-:Y:S01]  /*1180*/  @!P3 IMAD.IADD R18, R18, 0x1, -R3.reuse ;  /* 0x000000011212b824 */ /* 0x100fe200078e0a03 */
[C---:B------:R-:W-:Y:S01]  /*1190*/  ISETP.GT.U32.AND P4, PT, R10.reuse, R27, PT ;  /* 0x0000001b0a00720c */ /* 0x040fe20003f84070 */
[----:B------:R-:W-:Y:S01]  /*11a0*/  IMAD.SHL.U32 R2, R119, 0x2, RZ ;  /* 0x0000000277027824 */ /* 0x000fe200078e00ff */
[C---:B------:R-:W-:Y:S01]  /*11b0*/  ISETP.GT.U32.AND P3, PT, R10.reuse, R39, PT ;  /* 0x000000270a00720c */ /* 0x040fe20003f64070 */
[--C-:B------:R-:W-:Y:S01]  /*11c0*/  @!P2 IMAD.IADD R29, R29, 0x1, -R10.reuse ;  /* 0x000000011d1da824 */ /* 0x100fe200078e0a0a */
[C---:B------:R-:W-:Y:S01]  /*11d0*/  ISETP.GT.U32.AND P2, PT, R10.reuse, R41, PT ;  /* 0x000000290a00720c */ /* 0x040fe20003f44070 */
[--C-:B------:R-:W-:Y:S01]  /*11e0*/  @!P5 IMAD.IADD R37, R37, 0x1, -R10.reuse ;  /* 0x000000012525d824 */ /* 0x100fe200078e0a0a */
[----:B------:R-:W-:Y:S01]  /*11f0*/  ISETP.GT.U32.AND P5, PT, R3, R18, PT ;  /* 0x000000120300720c */ /* 0x000fe20003fa4070 */
[--C-:B------:R-:W-:Y:S01]  /*1200*/  @!P0 IMAD.IADD R31, R31, 0x1, -R10.reuse ;  /* 0x000000011f1f8824 */ /* 0x100fe200078e0a0a */
[C---:B------:R-:W-:Y:S01]  /*1210*/  ISETP.GT.U32.AND P0, PT, R10.reuse, R43, PT ;  /* 0x0000002b0a00720c */ /* 0x040fe20003f04070 */
[--C-:B------:R-:W-:Y:S01]  /*1220*/  @!P1 IMAD.IADD R33, R33, 0x1, -R10.reuse ;  /* 0x0000000121219824 */ /* 0x100fe200078e0a0a */
[C---:B------:R-:W-:Y:S01]  /*1230*/  ISETP.GT.U32.AND P1, PT, R10.reuse, R45, PT ;  /* 0x0000002d0a00720c */ /* 0x040fe20003f24070 */
[--C-:B------:R-:W-:Y:S01]  /*1240*/  @!P6 IMAD.IADD R47, R47, 0x1, -R10.reuse ;  /* 0x000000012f2fe824 */ /* 0x100fe200078e0a0a */
[C---:B------:R-:W-:Y:S01]  /*1250*/  ISETP.GT.U32.AND P6, PT, R10.reuse, R35, PT ;  /* 0x000000230a00720c */ /* 0x040fe20003fc4070 */
[----:B------:R-:W-:Y:S01]  /*1260*/  @!P4 IMAD.IADD R27, R27, 0x1, -R10 ;  /* 0x000000011b1bc824 */ /* 0x000fe200078e0a0a */
[----:B------:R-:W-:Y:S01]  /*1270*/  LOP3.LUT R55, R53, 0x10, R2, 0x78, !PT ;  /* 0x0000001035377812 */ /* 0x000fe200078e7802 */
[--C-:B------:R-:W-:Y:S01]  /*1280*/  @!P3 IMAD.IADD R39, R39, 0x1, -R10.reuse ;  /* 0x000000012727b824 */ /* 0x100fe200078e0a0a */
[----:B------:R-:W-:Y:S01]  /*1290*/  ISETP.GT.U32.AND P4, PT, R10, R47, PT ;  /* 0x0000002f0a00720c */ /* 0x000fe20003f84070 */
[--C-:B------:R-:W-:Y:S01]  /*12a0*/  @!P2 IMAD.IADD R41, R41, 0x1, -R10.reuse ;  /* 0x000000012929a824 */ /* 0x100fe200078e0a0a */
[----:B------:R-:W-:Y:S01]  /*12b0*/  ISETP.GE.AND P3, PT, R97, RZ, PT ;  /* 0x000000ff6100720c */ /* 0x000fe20003f66270 */
[----:B------:R-:W-:Y:S01]  /*12c0*/  @!P5 IMAD.IADD R18, R18, 0x1, -R3 ;  /* 0x000000011212d824 */ /* 0x000fe200078e0a03 */
[----:B------:R-:W-:Y:S01]  /*12d0*/  ISETP.GE.AND P2, PT, R98, RZ, PT ;  /* 0x000000ff6200720c */ /* 0x000fe20003f46270 */
[--C-:B------:R-:W-:Y:S01]  /*12e0*/  @!P0 IMAD.IADD R43, R43, 0x1, -R10.reuse ;  /* 0x000000012b2b8824 */ /* 0x100fe200078e0a0a */
[----:B------:R-:W-:Y:S01]  /*12f0*/  ISETP.GE.AND P5, PT, R99, RZ, PT ;  /* 0x000000ff6300720c */ /* 0x000fe20003fa6270 */
[--C-:B------:R-:W-:Y:S01]  /*1300*/  @!P1 IMAD.IADD R45, R45, 0x1, -R10.reuse ;  /* 0x000000012d2d9824 */ /* 0x100fe200078e0a0a */
[----:B------:R-:W-:Y:S01]  /*1310*/  ISETP.GE.AND P0, PT, R100, RZ, PT ;  /* 0x000000ff6400720c */ /* 0x000fe20003f06270 */
[--C-:B------:R-:W-:Y:S01]  /*1320*/  @!P6 IMAD.IADD R35, R35, 0x1, -R10.reuse ;  /* 0x000000012323e824 */ /* 0x100fe200078e0a0a */
[----:B------:R-:W-:Y:S01]  /*1330*/  ISETP.GE.AND P1, PT, R102, RZ, PT ;  /* 0x000000ff6600720c */ /* 0x000fe20003f26270 */
[----:B------:R-:W-:Y:S01]  /*1340*/  IMAD.SHL.U32 R20, R119, 0x20, RZ ;  /* 0x0000002077147824 */ /* 0x000fe200078e00ff */
[----:B------:R-:W-:Y:S01]  /*1350*/  ISETP.GT.U32.AND P6, PT, R10, R49, PT ;  /* 0x000000310a00720c */ /* 0x000fe20003fc4070 */
[--C-:B------:R-:W-:Y:S01]  /*1360*/  @!P4 IMAD.IADD R47, R47, 0x1, -R10.reuse ;  /* 0x000000012f2fc824 */ /* 0x100fe200078e0a0a */
[----:B------:R-:W-:Y:S01]  /*1370*/  ISETP.GE.AND P4, PT, R101, RZ, PT ;  /* 0x000000ff6500720c */ /* 0x000fe20003f86270 */
[----:B------:R-:W-:Y:S01]  /*1380*/  @!P3 IMAD.MOV R19, RZ, RZ, -R19 ;  /* 0x000000ffff13b224 */ /* 0x000fe200078e0a13 */
        /* <DEDUP_REMOVED lines=9> */
[----:B------:R-:W-:Y:S01]  /*1420*/  @!P6 IMAD.IADD R49, R49, 0x1, -R10 ;  /* 0x000000013131e824 */ /* 0x000fe200078e0a0a */
        /* <DEDUP_REMOVED lines=12> */
[----:B------:R-:W-:Y:S01]  /*14f0*/  ISETP.NE.AND P1, PT, R22, RZ, PT ;  /* 0x000000ff1600720c */ /* 0x000fe20003f25270 */
[----:B------:R-:W-:Y:S01]  /*1500*/  @!P6 IMAD.MOV R18, RZ, RZ, -R18 ;  /* 0x000000ffff12e224 */ /* 0x000fe200078e0a12 */
[----:B------:R-:W-:Y:S01]  /*1510*/  LOP3.LUT R10, RZ, R23, RZ, 0x33, !PT ;  /* 0x00000017ff0a7212 */ /* 0x000fe200078e33ff */
[----:B------:R-:W-:Y:S01]  /*1520*/  @!P4 IMAD.MOV R41, RZ, RZ, -R41 ;  /* 0x000000ffff29c224 */ /* 0x000fe200078e0a29 */
[----:B------:R-:W-:Y:S01]  /*1530*/  ISETP.NE.AND P4, PT, R23, RZ, PT ;  /* 0x000000ff1700720c */ /* 0x000fe20003f85270 */
[----:B------:R-:W-:Y:S01]  /*1540*/  @!P3 IMAD.MOV R45, RZ, RZ, -R45 ;  /* 0x000000ffff2db224 */ /* 0x000fe200078e0a2d */
[----:B------:R-:W-:Y:S01]  /*1550*/  LOP3.LUT R0, R53, 0x30, R2, 0x78, !PT ;  /* 0x0000003035007812 */ /* 0x000fe200078e7802 */
[----:B------:R-:W-:Y:S01]  /*1560*/  @!P2 IMAD.MOV R47, RZ, RZ, -R47 ;  /* 0x000000ffff2fa224 */ /* 0x000fe200078e0a2f */
[C---:B------:R-:W-:Y:S01]  /*1570*/  SEL R21, R10.reuse, R21, !P4 ;  /* 0x000000150a157207 */ /* 0x040fe20006000000 */
[----:B------:R-:W-:Y:S01]  /*1580*/  @!P5 IMAD.MOV R49, RZ, RZ, -R49 ;  /* 0x000000ffff31d224 */ /* 0x000fe200078e0a31 */
[C---:B------:R-:W-:Y:S01]  /*1590*/  SEL R19, R10.reuse, R19, !P4 ;  /* 0x000000130a137207 */ /* 0x040fe20006000000 */
[----:B------:R-:W-:Y:S01]  /*15a0*/  @!P0 IMAD.MOV R51, RZ, RZ, -R51 ;  /* 0x000000ffff338224 */ /* 0x000fe200078e0a33 */
[C---:B------:R-:W-:Y:S01]  /*15b0*/  SEL R37, R10.reuse, R37, !P4 ;  /* 0x000000250a257207 */ /* 0x040fe20006000000 */
[----:B0-----:R-:W-:Y:S01]  /*15c0*/  IMAD R21, R21, UR7, RZ ;  /* 0x0000000715157c24 */ /* 0x001fe2000f8e02ff */
[----:B------:R-:W-:Y:S01]  /*15d0*/  @!P1 LOP3.LUT R18, RZ, R22, RZ, 0x33, !PT ;  /* 0x00000016ff129212 */ /* 0x000fe200078e33ff */
[----:B------:R-:W-:Y:S01]  /*15e0*/  IMAD R86, R19, UR7, RZ ;  /* 0x0000000713567c24 */ /* 0x000fe2000f8e02ff */
[C---:B------:R-:W-:Y:S01]  /*15f0*/  SEL R25, R10.reuse, R25, !P4 ;  /* 0x000000190a197207 */ /* 0x040fe20006000000 */
[----:B------:R-:W-:Y:S01]  /*1600*/  IMAD R37, R37, UR7, RZ ;  /* 0x0000000725257c24 */ /* 0x000fe2000f8e02ff */
[----:B------:R-:W-:Y:S01]  /*1610*/  SEL R27, R10, R27, !P4 ;  /* 0x0000001b0a1b7207 */ /* 0x000fe20006000000 */
[----:B---3--:R-:W-:Y:S01]  /*1620*/  IMAD R19, R18, UR9, RZ ;  /* 0x0000000912137c24 */ /* 0x008fe2000f8e02ff */
[C---:B------:R-:W-:Y:S01]  /*1630*/  SEL R29, R10.reuse, R29, !P4 ;  /* 0x0000001d0a1d7207 */ /* 0x040fe20006000000 */
[----:B------:R-:W-:Y:S01]  /*1640*/  IMAD R25, R25, UR7, RZ ;  /* 0x0000000719197c24 */ /* 0x000fe2000f8e02ff */
        /* <DEDUP_REMOVED lines=18> */
[----:B------:R-:W-:Y:S01]  /*1770*/  SEL R10, R10, R51, !P4 ;  /* 0x000000330a0a7207 */ /* 0x000fe20006000000 */
[----:B------:R-:W-:Y:S01]  /*1780*/  IMAD R47, R47, UR7, RZ ;  /* 0x000000072f2f7c24 */ /* 0x000fe2000f8e02ff */
[----:B----4-:R-:W-:Y:S01]  /*1790*/  LEA R85, P4, R21, UR14, 0x1 ;  /* 0x0000000e15557c11 */ /* 0x010fe2000f8808ff */
[----:B------:R-:W-:Y:S01]  /*17a0*/  IMAD R49, R49, UR7, RZ ;  /* 0x0000000731317c24 */ /* 0x000fe2000f8e02ff */
[----:B------:R-:W-:Y:S01]  /*17b0*/  LEA R18, P2, R19, UR12, 0x1 ;  /* 0x0000000c13127c11 */ /* 0x000fe2000f8408ff */
[----:B------:R-:W-:Y:S01]  /*17c0*/  IMAD R10, R10, UR7, RZ ;  /* 0x000000070a0a7c24 */ /* 0x000fe2000f8e02ff */
[----:B------:R-:W-:Y:S01]  /*17d0*/  LEA.HI.X.SX32 R84, R21, UR15, 0x1, P4 ;  /* 0x0000000f15547c11 */ /* 0x000fe2000a0f0eff */
[----:B------:R-:W-:Y:S01]  /*17e0*/  USHF.R.S32.HI UR7, URZ, 0x1f, UR5 ;  /* 0x0000001fff077899 */ /* 0x000fe20008011405 */
[----:B------:R-:W-:Y:S01]  /*17f0*/  LEA R87, P3, R86, UR14, 0x1 ;  /* 0x0000000e56577c11 */ /* 0x000fe2000f8608ff */
[-C--:B------:R-:W-:Y:S01]  /*1800*/  IMAD R88, R88, R120.reuse, RZ ;  /* 0x0000007858587224 */ /* 0x080fe200078e02ff */
[----:B------:R-:W-:Y:S01]  /*1810*/  LEA R70, P4, R37, UR14, 0x1 ;  /* 0x0000000e25467c11 */ /* 0x000fe2000f8808ff */
[----:B------:R-:W-:Y:S01]  /*1820*/  ULEA.HI UR7, UR7, UR5, URZ, 0x5 ;  /* 0x0000000507077291 */ /* 0x000fe2000f8f28ff */
[----:B------:R-:W-:Y:S01]  /*1830*/  LEA.HI.X.SX32 R19, R19, UR13, 0x1, P2 ;  /* 0x0000000d13137c11 */ /* 0x000fe200090f0eff */
[-C--:B------:R-:W-:Y:S01]  /*1840*/  IMAD R17, R17, R120.reuse, RZ ;  /* 0x0000007811117224 */ /* 0x080fe200078e02ff */
[----:B------:R-:W-:Y:S01]  /*1850*/  LEA R75, P2, R33, UR14, 0x1 ;  /* 0x0000000e214b7c11 */ /* 0x000fe2000f8408ff */
[-C--:B------:R-:W-:Y:S01]  /*1860*/  IMAD R16, R16, R120.reuse, RZ ;  /* 0x0000007810107224 */ /* 0x080fe200078e02ff */
[----:B------:R-:W-:Y:S01]  /*1870*/  LEA.HI.X.SX32 R86, R86, UR15, 0x1, P3 ;  /* 0x0000000f56567c11 */ /* 0x000fe200098f0eff */
[----:B------:R-:W-:Y:S01]  /*1880*/  IMAD R6, R6, R120, RZ ;  /* 0x0000007806067224 */ /* 0x000fe200078e02ff */
[----:B------:R-:W-:Y:S01]  /*1890*/  LEA.HI.X.SX32 R71, R37, UR15, 0x1, P4 ;  /* 0x0000000f25477c11 */ /* 0x000fe2000a0f0eff */
[----:B------:R-:W-:Y:S01]  /*18a0*/  IMAD R9, R9, R96, RZ ;  /* 0x0000006009097224 */ /* 0x000fe200078e02ff */
[----:B------:R-:W-:-:S02]  /*18b0*/  LEA R83, P5, R25, UR14, 0x1 ;  /* 0x0000000e19537c11 */ /* 0x000fc4000f8a08ff */
[----:B------:R-:W-:Y:S02]  /*18c0*/  CS2R R36, SRZ ;  /* 0x0000000000247805 */ /* 0x000fe4000001ff00 */
[----:B------:R-:W-:Y:S02]  /*18d0*/  LEA R81, P6, R27, UR14, 0x1 ;  /* 0x0000000e1b517c11 */ /* 0x000fe4000f8c08ff */
[----:B------:R-:W-:Y:S02]  /*18e0*/  CS2R R50, SRZ ;  /* 0x0000000000327805 */ /* 0x000fe4000001ff00 */
[----:B------:R-:W-:Y:S01]  /*18f0*/  LEA R78, P0, R29, UR14, 0x1 ;  /* 0x0000000e1d4e7c11 */ /* 0x000fe2000f8008ff */
[----:B------:R-:W-:Y:S01]  /*1900*/  IMAD.SHL.U32 R120, R120, 0x20, RZ ;  /* 0x0000002078787824 */ /* 0x000fe200078e00ff */
[----:B------:R-:W-:Y:S01]  /*1910*/  LEA R77, P1, R31, UR14, 0x1 ;  /* 0x0000000e1f4d7c11 */ /* 0x000fe2000f8208ff */
[----:B------:R-:W-:Y:S01]  /*1920*/  IMAD.SHL.U32 R96, R96, 0x20, RZ ;  /* 0x0000002060607824 */ /* 0x000fe200078e00ff */
[----:B------:R-:W-:Y:S01]  /*1930*/  LEA R73, P3, R35, UR14, 0x1 ;  /* 0x0000000e23497c11 */ /* 0x000fe2000f8608ff */
[----:B------:R-:W-:Y:S01]  /*1940*/  USHF.R.S32.HI UR7, URZ, 0x5, UR7 ;  /* 0x00000005ff077899 */ /* 0x000fe20008011407 */
[----:B------:R-:W-:-:S02]  /*1950*/  LEA R30, P4, R10, UR14, 0x1 ;  /* 0x0000000e0a1e7c11 */ /* 0x000fc4000f8808ff */
[----:B------:R-:W-:Y:S02]  /*1960*/  LEA.HI.X.SX32 R74, R33, UR15, 0x1, P2 ;  /* 0x0000000f214a7c11 */ /* 0x000fe400090f0eff */
[----:B------:R-:W-:Y:S02]  /*1970*/  LEA.HI.X.SX32 R82, R25, UR15, 0x1, P5 ;  /* 0x0000000f19527c11 */ /* 0x000fe4000a8f0eff */
[----:B------:R-:W-:Y:S02]  /*1980*/  LEA.HI.X.SX32 R80, R27, UR15, 0x1, P6 ;  /* 0x0000000f1b507c11 */ /* 0x000fe4000b0f0eff */
[----:B------:R-:W-:Y:S02]  /*1990*/  LEA.HI.X.SX32 R79, R29, UR15, 0x1, P0 ;  /* 0x0000000f1d4f7c11 */ /* 0x000fe400080f0eff */
[----:B------:R-:W-:Y:S02]  /*19a0*/  LEA.HI.X.SX32 R76, R31, UR15, 0x1, P1 ;  /* 0x0000000f1f4c7c11 */ /* 0x000fe400088f0eff */
[----:B------:R-:W-:-:S02]  /*19b0*/  LEA.HI.X.SX32 R72, R35, UR15, 0x1, P3 ;  /* 0x0000000f23487c11 */ /* 0x000fc400098f0eff */
[----:B------:R-:W-:Y:S01]  /*19c0*/  LEA.HI.X.SX32 R33, R10, UR15, 0x1, P4 ;  /* 0x0000000f0a217c11 */ /* 0x000fe2000a0f0eff */
[----:B------:R-:W-:Y:S01]  /*19d0*/  IMAD.SHL.U32 R10, R121, 0x2, RZ ;  /* 0x00000002790a7824 */ /* 0x000fe200078e00ff */
[----:B------:R-:W-:Y:S02]  /*19e0*/  LEA R69, P5, R39, UR14, 0x1 ;  /* 0x0000000e27457c11 */ /* 0x000fe4000f8a08ff */
[----:B------:R-:W-:Y:S02]  /*19f0*/  LEA R66, P6, R41, UR14, 0x1 ;  /* 0x0000000e29427c11 */ /* 0x000fe4000f8c08ff */
[----:B------:R-:W-:Y:S02]  /*1a00*/  LEA R64, P0, R43, UR14, 0x1 ;  /* 0x0000000e2b407c11 */ /* 0x000fe4000f8008ff */
[----:B------:R-:W-:Y:S02]  /*1a10*/  LEA R62, P1, R45, UR14, 0x1 ;  /* 0x0000000e2d3e7c11 */ /* 0x000fe4000f8208ff */
[----:B------:R-:W-:-:S02]  /*1a20*/  LEA R60, P2, R47, UR14, 0x1 ;  /* 0x0000000e2f3c7c11 */ /* 0x000fc4000f8408ff */
[----:B------:R-:W-:Y:S02]  /*1a30*/  LEA R31, P3, R49, UR14, 0x1 ;  /* 0x0000000e311f7c11 */ /* 0x000fe4000f8608ff */
[----:B------:R-:W-:Y:S02]  /*1a40*/  LOP3.LUT R2, R55, 0x200, R20, 0xf8, !PT ;  /* 0x0000020037027812 */ /* 0x000fe400078ef814 */
[----:B------:R-:W-:Y:S02]  /*1a50*/  LEA.HI.X.SX32 R68, R39, UR15, 0x1, P5 ;  /* 0x0000000f27447c11 */ /* 0x000fe4000a8f0eff */
[----:B------:R-:W-:Y:S02]  /*1a60*/  CS2R R38, SRZ ;  /* 0x0000000000267805 */ /* 0x000fe4000001ff00 */
[----:B------:R-:W-:Y:S02]  /*1a70*/  LEA.HI.X.SX32 R67, R41, UR15, 0x1, P6 ;  /* 0x0000000f29437c11 */ /* 0x000fe4000b0f0eff */
[----:B------:R-:W-:-:S02]  /*1a80*/  CS2R R40, SRZ ;  /* 0x0000000000287805 */ /* 0x000fc4000001ff00 */
[----:B------:R-:W-:Y:S02]  /*1a90*/  LEA.HI.X.SX32 R65, R43, UR15, 0x1, P0 ;  /* 0x0000000f2b417c11 */ /* 0x000fe400080f0eff */
[----:B------:R-:W-:Y:S02]  /*1aa0*/  CS2R R42, SRZ ;  /* 0x00000000002a7805 */ /* 0x000fe4000001ff00 */
[----:B------:R-:W-:Y:S02]  /*1ab0*/  LEA.HI.X.SX32 R63, R45, UR15, 0x1, P1 ;  /* 0x0000000f2d3f7c11 */ /* 0x000fe400088f0eff */
[----:B------:R-:W-:Y:S02]  /*1ac0*/  CS2R R44, SRZ ;  /* 0x00000000002c7805 */ /* 0x000fe4000001ff00 */
[----:B------:R-:W-:Y:S02]  /*1ad0*/  LEA.HI.X.SX32 R61, R47, UR15, 0x1, P2 ;  /* 0x0000000f2f3d7c11 */ /* 0x000fe400090f0eff */
[----:B------:R-:W-:-:S02]  /*1ae0*/  CS2R R46, SRZ ;  /* 0x00000000002e7805 */ /* 0x000fc4000001ff00 */
[----:B------:R-:W-:Y:S02]  /*1af0*/  LEA.HI.X.SX32 R32, R49, UR15, 0x1, P3 ;  /* 0x0000000f31207c11 */ /* 0x000fe400098f0eff */
[----:B------:R-:W-:Y:S02]  /*1b00*/  CS2R R48, SRZ ;  /* 0x0000000000307805 */ /* 0x000fe4000001ff00 */
[C---:B------:R-:W-:Y:S02]  /*1b10*/  LOP3.LUT R118, R10.reuse, 0x10, RZ, 0x3c, !PT ;  /* 0x000000100a767812 */ /* 0x040fe400078e3cff */
[C---:B------:R-:W-:Y:S02]  /*1b20*/  LOP3.LUT R117, R10.reuse, 0x20, RZ, 0x3c, !PT ;  /* 0x000000200a757812 */ /* 0x040fe400078e3cff */
[----:B------:R-:W-:Y:S02]  /*1b30*/  LOP3.LUT R116, R10, 0x30, RZ, 0x3c, !PT ;  /* 0x000000300a747812 */ /* 0x000fe400078e3cff */
[----:B------:R-:W-:-:S07]  /*1b40*/  LOP3.LUT R3, R2, 0x20, RZ, 0x3c, !PT ;  /* 0x0000002002037812 */ /* 0x000fce00078e3cff */
.L_x_2:
[----:B------:R-:W-:Y:S01]  /*1b50*/  SHF.R.U32.HI R28, RZ, 0x5, R119 ;  /* 0x00000005ff1c7819 */ /* 0x000fe20000011677 */
[----:B------:R-:W-:Y:S01]  /*1b60*/  IMAD.WIDE R20, R95, 0x2, R18 ;  /* 0x000000025f147825 */ /* 0x000fe200078e0212 */
[----:B------:R-:W-:Y:S02]  /*1b70*/  PRMT R93, RZ, 0x7610, R93 ;  /* 0x00007610ff5d7816 */ /* 0x000fe4000000005d */
[----:B------:R-:W-:-:S04]  /*1b80*/  SGXT.U32 R28, R28, 0x1 ;  /* 0x000000011c1c781a */ /* 0x000fc80000000000 */
[C---:B------:R-:W-:Y:S02]  /*1b90*/  ISETP.GE.AND P0, PT, R28.reuse, UR8, PT ;  /* 0x000000081c007c0c */ /* 0x040fe4000bf06270 */
[----:B------:R-:W-:-:S04]  /*1ba0*/  LOP3.LUT R22, R28, 0x8, RZ, 0xfc, !PT ;  /* 0x000000081c167812 */ /* 0x000fc800078efcff */
[----:B------:R-:W-:Y:S02]  /*1bb0*/  ISETP.GE.AND P1, PT, R22, UR8, PT ;  /* 0x0000000816007c0c */ /* 0x000fe4000bf26270 */
[----:B------:R-:W-:Y:S02]  /*1bc0*/  LOP3.LUT R22, R28, 0x10, RZ, 0xfc, !PT ;  /* 0x000000101c167812 */ /* 0x000fe400078efcff */
[----:B------:R-:W-:-:S03]  /*1bd0*/  PRMT R92, RZ, 0x7610, R92 ;  /* 0x00007610ff5c7816 */ /* 0x000fc6000000005c */
[----:B------:R0:W2:Y:S01]  /*1be0*/  @!P0 LDG.E.U16 R93, desc[UR10][R20.64] ;  /* 0x0000000a145d8981 */ /* 0x0000a2000c1e1500 */
[----:B------:R-:W-:Y:S02]  /*1bf0*/  ISETP.GE.AND P0, PT, R22, UR8, PT ;  /* 0x0000000816007c0c */ /* 0x000fe4000bf06270 */
[----:B------:R-:W-:Y:S01]  /*1c00*/  LOP3.LUT R22, R28, 0x18, RZ, 0xfc, !PT ;  /* 0x000000181c167812 */ /* 0x000fe200078efcff */
[----:B0-----:R-:W-:Y:S01]  /*1c10*/  IMAD.WIDE R20, R88, 0x2, R18 ;  /* 0x0000000258147825 */ /* 0x001fe200078e0212 */
[----:B------:R-:W-:-:S04]  /*1c20*/  PRMT R91, RZ, 0x7610, R91 ;  /* 0x00007610ff5b7816 */ /* 0x000fc8000000005b */
[----:B------:R0:W3:Y:S01]  /*1c30*/  @!P1 LDG.E.U16 R92, desc[UR10][R20.64] ;  /* 0x0000000a145c9981 */ /* 0x0000e2000c1e1500 */
[----:B------:R-:W-:Y:S02]  /*1c40*/  ISETP.GE.AND P1, PT, R22, UR8, PT ;  /* 0x0000000816007c0c */ /* 0x000fe4000bf26270 */
[----:B------:R-:W-:Y:S02]  /*1c50*/  LOP3.LUT R22, R28, 0x2, RZ, 0xfc, !PT ;  /* 0x000000021c167812 */ /* 0x000fe400078efcff */
[----:B------:R-:W-:Y:S01]  /*1c60*/  PRMT R90, RZ, 0x7610, R90 ;  /* 0x00007610ff5a7816 */ /* 0x000fe2000000005a */
[----:B0-----:R-:W-:-:S05]  /*1c70*/  IMAD.WIDE R20, R5, 0x2, R18 ;  /* 0x0000000205147825 */ /* 0x001fca00078e0212 */
[----:B------:R0:W4:Y:S01]  /*1c80*/  @!P0 LDG.E.U16 R91, desc[UR10][R20.64] ;  /* 0x0000000a145b8981 */ /* 0x000122000c1e1500 */
[----:B------:R-:W-:Y:S02]  /*1c90*/  ISETP.GE.AND P0, PT, R22, UR8, PT ;  /* 0x0000000816007c0c */ /* 0x000fe4000bf06270 */
[----:B------:R-:W-:Y:S01]  /*1ca0*/  LOP3.LUT R22, R28, 0xa, RZ, 0xfc, !PT ;  /* 0x0000000a1c167812 */ /* 0x000fe200078efcff */
[----:B0-----:R-:W-:Y:S01]  /*1cb0*/  IMAD.WIDE R20, R12, 0x2, R18 ;  /* 0x000000020c147825 */ /* 0x001fe200078e0212 */
[----:B------:R-:W-:-:S04]  /*1cc0*/  PRMT R59, RZ, 0x7610, R59 ;  /* 0x00007610ff3b7816 */ /* 0x000fc8000000003b */
[----:B------:R0:W5:Y:S01]  /*1cd0*/  @!P1 LDG.E.U16 R90, desc[UR10][R20.64] ;  /* 0x0000000a145a9981 */ /* 0x000162000c1e1500 */
[----:B------:R-:W-:Y:S02]  /*1ce0*/  ISETP.GE.AND P1, PT, R22, UR8, PT ;  /* 0x0000000816007c0c */ /* 0x000fe4000bf26270 */
[----:B------:R-:W-:Y:S02]  /*1cf0*/  LOP3.LUT R22, R28, 0x12, RZ, 0xfc, !PT ;  /* 0x000000121c167812 */ /* 0x000fe400078efcff */
[----:B------:R-:W-:Y:S01]  /*1d00*/  PRMT R58, RZ, 0x7610, R58 ;  /* 0x00007610ff3a7816 */ /* 0x000fe2000000003a */
[----:B0-----:R-:W-:-:S05]  /*1d10*/  IMAD.WIDE R20, R6, 0x2, R18 ;  /* 0x0000000206147825 */ /* 0x001fca00078e0212 */
[----:B------:R0:W5:Y:S01]  /*1d20*/  @!P0 LDG.E.U16 R59, desc[UR10][R20.64] ;  /* 0x0000000a143b8981 */ /* 0x000162000c1e1500 */
[----:B------:R-:W-:Y:S02]  /*1d30*/  ISETP.GE.AND P0, PT, R22, UR8, PT ;  /* 0x0000000816007c0c */ /* 0x000fe4000bf06270 */
[----:B------:R-:W-:Y:S01]  /*1d40*/  LOP3.LUT R22, R28, 0x1a, RZ, 0xfc, !PT ;  /* 0x0000001a1c167812 */ /* 0x000fe200078efcff */
[----:B0-----:R-:W-:Y:S01]  /*1d50*/  IMAD.WIDE R20, R15, 0x2, R18 ;  /* 0x000000020f147825 */ /* 0x001fe200078e0212 */
[----:B------:R-:W-:-:S04]  /*1d60*/  PRMT R57, RZ, 0x7610, R57 ;  /* 0x00007610ff397816 */ /* 0x000fc80000000039 */
[----:B------:R0:W5:Y:S01]  /*1d70*/  @!P1 LDG.E.U16 R58, desc[UR10][R20.64] ;  /* 0x0000000a143a9981 */ /* 0x000162000c1e1500 */
[----:B------:R-:W-:Y:S02]  /*1d80*/  ISETP.GE.AND P1, PT, R22, UR8, PT ;  /* 0x0000000816007c0c */ /* 0x000fe4000bf26270 */
[----:B------:R-:W-:Y:S01]  /*1d90*/  PRMT R56, RZ, 0x7610, R56 ;  /* 0x00007610ff387816 */ /* 0x000fe20000000038 */
[----:B0-----:R-:W-:-:S05]  /*1da0*/  IMAD.WIDE R20, R8, 0x2, R18 ;  /* 0x0000000208147825 */ /* 0x001fca00078e0212 */
[----:B------:R0:W5:Y:S01]  /*1db0*/  @!P0 LDG.E.U16 R57, desc[UR10][R20.64] ;  /* 0x0000000a14398981 */ /* 0x000162000c1e1500 */
[----:B------:R-:W-:-:S04]  /*1dc0*/  LOP3.LUT R22, R28, 0x4, RZ, 0xfc, !PT ;  /* 0x000000041c167812 */ /* 0x000fc800078efcff */
[----:B------:R-:W-:Y:S01]  /*1dd0*/  ISETP.GE.AND P0, PT, R22, UR8, PT ;  /* 0x0000000816007c0c */ /* 0x000fe2000bf06270 */
[----:B0-----:R-:W-:-:S05]  /*1de0*/  IMAD.WIDE R20, R11, 0x2, R18 ;  /* 0x000000020b147825 */ /* 0x001fca00078e0212 */
[----:B------:R0:W5:Y:S01]  /*1df0*/  @!P1 LDG.E.U16 R56, desc[UR10][R20.64] ;  /* 0x0000000a14389981 */ /* 0x000162000c1e1500 */
[----:B------:R-:W-:Y:S02]  /*1e00*/  LOP3.LUT R22, R28, 0xc, RZ, 0xfc, !PT ;  /* 0x0000000c1c167812 */ /* 0x000fe400078efcff */
[----:B------:R-:W-:Y:S02]  /*1e10*/  PRMT R55, RZ, 0x7610, R55 ;  /* 0x00007610ff377816 */ /* 0x000fe40000000037 */
[----:B------:R-:W-:Y:S02]  /*1e20*/  ISETP.GE.AND P1, PT, R22, UR8, PT ;  /* 0x0000000816007c0c */ /* 0x000fe4000bf26270 */
[----:B------:R-:W-:Y:S01]  /*1e30*/  LOP3.LUT R22, R28, 0x6, RZ, 0xfc, !PT ;  /* 0x000000061c167812 */ /* 0x000fe200078efcff */
[----:B0-----:R-:W-:Y:S01]  /*1e40*/  IMAD.WIDE R20, R16, 0x2, R18 ;  /* 0x0000000210147825 */ /* 0x001fe200078e0212 */
[----:B------:R-:W-:-:S04]  /*1e50*/  PRMT R54, RZ, 0x7610, R54 ;  /* 0x00007610ff367816 */ /* 0x000fc80000000036 */
[----:B------:R0:W5:Y:S01]  /*1e60*/  @!P0 LDG.E.U16 R55, desc[UR10][R20.64] ;  /* 0x0000000a14378981 */ /* 0x000162000c1e1500 */
[----:B------:R-:W-:Y:S02]  /*1e70*/  ISETP.GE.AND P0, PT, R22, UR8, PT ;  /* 0x0000000816007c0c */ /* 0x000fe4000bf06270 */
[C---:B------:R-:W-:Y:S02]  /*1e80*/  LOP3.LUT R23, R28.reuse, 0xe, RZ, 0xfc, !PT ;  /* 0x0000000e1c177812 */ /* 0x040fe400078efcff */
[----:B------:R-:W-:Y:S01]  /*1e90*/  LOP3.LUT R22, R28, 0x14, RZ, 0xfc, !PT ;  /* 0x000000141c167812 */ /* 0x000fe200078efcff */
[----:B0-----:R-:W-:Y:S01]  /*1ea0*/  IMAD.WIDE R20, R4, 0x2, R18 ;  /* 0x0000000204147825 */ /* 0x001fe200078e0212 */
[----:B------:R-:W-:-:S04]  /*1eb0*/  PRMT R24, RZ, 0x7610, R24 ;  /* 0x00007610ff187816 */ /* 0x000fc80000000018 */
[----:B------:R0:W5:Y:S01]  /*1ec0*/  @!P1 LDG.E.U16 R54, desc[UR10][R20.64] ;  /* 0x0000000a14369981 */ /* 0x000162000c1e1500 */
[----:B------:R-:W-:Y:S02]  /*1ed0*/  ISETP.GE.AND P1, PT, R23, UR8, PT ;  /* 0x0000000817007c0c */ /* 0x000fe4000bf26270 */
[----:B------:R-:W-:Y:S01]  /*1ee0*/  ISETP.GE.AND P2, PT, R22, UR8, PT ;  /* 0x0000000816007c0c */ /* 0x000fe2000bf46270 */
[----:B------:R-:W-:Y:S01]  /*1ef0*/  IMAD.WIDE R22, R7, 0x2, R18 ;  /* 0x0000000207167825 */ /* 0x000fe200078e0212 */
[C---:B------:R-:W-:Y:S02]  /*1f00*/  LOP3.LUT R26, R28.reuse, 0x16, RZ, 0xfc, !PT ;  /* 0x000000161c1a7812 */ /* 0x040fe400078efcff */
[----:B------:R-:W-:Y:S01]  /*1f10*/  PRMT R25, RZ, 0x7610, R25 ;  /* 0x00007610ff197816 */ /* 0x000fe20000000019 */
[----:B0-----:R-:W-:Y:S01]  /*1f20*/  IMAD.WIDE R20, R17, 0x2, R18 ;  /* 0x0000000211147825 */ /* 0x001fe200078e0212 */
[----:B------:R-:W-:-:S05]  /*1f30*/  LOP3.LUT R27, R28, 0x1c, RZ, 0xfc, !PT ;  /* 0x0000001c1c1b7812 */ /* 0x000fca00078efcff */
[----:B------:R-:W5:Y:S04]  /*1f40*/  @!P1 LDG.E.U16 R25, desc[UR10][R22.64] ;  /* 0x0000000a16199981 */ /* 0x000f68000c1e1500 */
[----:B------:R0:W5:Y:S01]  /*1f50*/  @!P0 LDG.E.U16 R24, desc[UR10][R20.64] ;  /* 0x0000000a14188981 */ /* 0x000162000c1e1500 */
[----:B------:R-:W-:Y:S02]  /*1f60*/  ISETP.GE.AND P0, PT, R26, UR8, PT ;  /* 0x000000081a007c0c */ /* 0x000fe4000bf06270 */
[----:B------:R-:W-:Y:S02]  /*1f70*/  PRMT R26, RZ, 0x7610, R26 ;  /* 0x00007610ff1a7816 */ /* 0x000fe4000000001a */
[----:B------:R-:W-:Y:S01]  /*1f80*/  ISETP.GE.AND P1, PT, R27, UR8, PT ;  /* 0x000000081b007c0c */ /* 0x000fe2000bf26270 */
[----:B0-----:R-:W-:Y:S01]  /*1f90*/  IMAD.WIDE R20, R14, 0x2, R18 ;  /* 0x000000020e147825 */ /* 0x001fe200078e0212 */
[----:B------:R-:W-:-:S02]  /*1fa0*/  PRMT R27, RZ, 0x7610, R27 ;  /* 0x00007610ff1b7816 */ /* 0x000fc4000000001b */
[----:B------:R-:W-:Y:S02]  /*1fb0*/  LOP3.LUT R28, R28, 0x1e, RZ, 0xfc, !PT ;  /* 0x0000001e1c1c7812 */ /* 0x000fe400078efcff */
[----:B------:R0:W5:Y:S02]  /*1fc0*/  @!P2 LDG.E.U16 R26, desc[UR10][R20.64] ;  /* 0x0000000a141aa981 */ /* 0x000164000c1e1500 */
[----:B------:R-:W-:Y:S02]  /*1fd0*/  ISETP.GE.AND P2, PT, R28, UR8, PT ;  /* 0x000000081c007c0c */ /* 0x000fe4000bf46270 */
[----:B------:R-:W-:Y:S01]  /*1fe0*/  PRMT R28, RZ, 0x7610, R28 ;  /* 0x00007610ff1c7816 */ /* 0x000fe2000000001c */
[----:B0-----:R-:W-:-:S05]  /*1ff0*/  IMAD.WIDE R20, R13, 0x2, R18 ;  /* 0x000000020d147825 */ /* 0x001fca00078e0212 */
[----:B------:R0:W5:Y:S01]  /*2000*/  @!P0 LDG.E.U16 R27, desc[UR10][R20.64] ;  /* 0x0000000a141b8981 */ /* 0x000162000c1e1500 */
[----:B------:R-:W-:Y:S01]  /*2010*/  PRMT R29, RZ, 0x7610, R29 ;  /* 0x00007610ff1d7816 */ /* 0x000fe2000000001d */
[----:B0-----:R-:W-:-:S05]  /*2020*/  IMAD.WIDE R20, R89, 0x2, R18 ;  /* 0x0000000259147825 */ /* 0x001fca00078e0212 */
[----:B------:R0:W5:Y:S02]  /*2030*/  @!P1 LDG.E.U16 R28, desc[UR10][R20.64] ;  /* 0x0000000a141c9981 */ /* 0x000164000c1e1500 */
[----:B0-----:R-:W-:-:S05]  /*2040*/  IMAD.WIDE R20, R94, 0x2, R18 ;  /* 0x000000025e147825 */ /* 0x001fca00078e0212 */
[----:B------:R0:W5:Y:S01]  /*2050*/  @!P2 LDG.E.U16 R29, desc[UR10][R20.64] ;  /* 0x0000000a141da981 */ /* 0x000162000c1e1500 */
[----:B------:R-:W-:Y:S01]  /*2060*/  BAR.SYNC.DEFER_BLOCKING 0x0 ;  /* 0x0000000000007b1d */ /* 0x000fe20000010000 */
[----:B------:R-:W-:-:S04]  /*2070*/  LOP3.LUT R22, R119, 0x1f, RZ, 0xc0, !PT ;  /* 0x0000001f77167812 */ /* 0x000fc800078ec0ff */
[----:B------:R-:W-:Y:S01]  /*2080*/  ISETP.GE.AND P0, PT, R22, UR8, PT ;  /* 0x0000000816007c0c */ /* 0x000fe2000bf06270 */
[--C-:B0-----:R-:W-:Y:S02]  /*2090*/  IMAD.MOV.U32 R20, RZ, RZ, R30.reuse ;  /* 0x000000ffff147224 */ /* 0x101fe400078e001e */
[----:B------:R-:W-:Y:S01]  /*20a0*/  IMAD.MOV.U32 R21, RZ, RZ, R33 ;  /* 0x000000ffff157224 */ /* 0x000fe200078e0021 */
[----:B------:R-:W-:Y:S01]  /*20b0*/  PRMT R30, RZ, 0x7610, R30 ;  /* 0x00007610ff1e7816 */ /* 0x000fe2000000001e */
[----:B------:R-:W-:-:S08]  /*20c0*/  IMAD.WIDE R22, R9, 0x2, R20 ;  /* 0x0000000209167825 */ /* 0x000fd000078e0214 */
[----:B------:R0:W5:Y:S02]  /*20d0*/  @!P0 LDG.E.U16 R30, desc[UR10][R22.64] ;  /* 0x0000000a161e8981 */ /* 0x000164000c1e1500 */
[--C-:B0-----:R-:W-:Y:S02]  /*20e0*/  IMAD.MOV.U32 R22, RZ, RZ, R31.reuse ;  /* 0x000000ffff167224 */ /* 0x101fe400078e001f */
[----:B------:R-:W-:Y:S01]  /*20f0*/  IMAD.MOV.U32 R23, RZ, RZ, R32 ;  /* 0x000000ffff177224 */ /* 0x000fe200078e0020 */
[----:B------:R-:W-:Y:S01]  /*2100*/  PRMT R31, RZ, 0x7610, R31 ;  /* 0x00007610ff1f7816 */ /* 0x000fe2000000001f */
[----:B------:R-:W-:-:S05]  /*2110*/  IMAD.WIDE R32, R9, 0x2, R22 ;  /* 0x0000000209207825 */ /* 0x000fca00078e0216 */
[----:B------:R0:W5:Y:S01]  /*2120*/  @!P0 LDG.E.U16 R31, desc[UR10][R32.64] ;  /* 0x0000000a201f8981 */ /* 0x000162000c1e1500 */
[----:B------:R-:W-:Y:S01]  /*2130*/  IMAD.WIDE R34, R9, 0x2, R60 ;  /* 0x0000000209227825 */ /* 0x000fe200078e023c */
[----:B0-----:R-:W-:Y:S02]  /*2140*/  PRMT R32, RZ, 0x7610, R32 ;  /* 0x00007610ff207816 */ /* 0x001fe40000000020 */
[----:B------:R-:W-:-:S04]  /*2150*/  PRMT R33, RZ, 0x7610, R33 ;  /* 0x00007610ff217816 */ /* 0x000fc80000000021 */
[----:B------:R0:W5:Y:S01]  /*2160*/  @!P0 LDG.E.U16 R32, desc[UR10][R34.64] ;  /* 0x0000000a22208981 */ /* 0x000162000c1e1500 */
[----:B------:R-:W-:Y:S02]  /*2170*/  PRMT R52, RZ, 0x7610, R52 ;  /* 0x00007610ff347816 */ /* 0x000fe40000000034 */
[----:B------:R-:W-:Y:S01]  /*2180*/  LOP3.LUT R69, R69, R68, RZ, 0x3c, !PT ;  /* 0x0000004445457212 */ /* 0x000fe200078e3cff */
[----:B0-----:R-:W-:-:S03]  /*2190*/  IMAD.WIDE R34, R9, 0x2, R62 ;  /* 0x0000000209227825 */ /* 0x001fc600078e023e */
[C---:B------:R-:W-:Y:S02]  /*21a0*/  LOP3.LUT R68, R69.reuse, R68, RZ, 0x3c, !PT ;  /* 0x0000004445447212 */ /* 0x040fe400078e3cff */
[----:B------:R0:W5:Y:S01]  /*21b0*/  @!P0 LDG.E.U16 R33, desc[UR10][R34.64] ;  /* 0x0000000a22218981 */ /* 0x000162000c1e1500 */
[----:B------:R-:W-:Y:S02]  /*21c0*/  PRMT R53, RZ, 0x7610, R53 ;  /* 0x00007610ff357816 */ /* 0x000fe40000000035 */
[----:B------:R-:W-:Y:S01]  /*21d0*/  LOP3.LUT R69, R69, R68, RZ, 0x3c, !PT ;  /* 0x0000004445457212 */ /* 0x000fe200078e3cff */
[----:B0-----:R-:W-:-:S05]  /*21e0*/  IMAD.WIDE R34, R9, 0x2, R64 ;  /* 0x0000000209227825 */ /* 0x001fca00078e0240 */
[----:B------:R0:W5:Y:S01]  /*21f0*/  @!P0 LDG.E.U16 R52, desc[UR10][R34.64] ;  /* 0x0000000a22348981 */ /* 0x000162000c1e1500 */
[----:B------:R-:W-:-:S03]  /*2200*/  LOP3.LUT R73, R73, R72, RZ, 0x3c, !PT ;  /* 0x0000004849497212 */ /* 0x000fc600078e3cff */
[----:B--2---:R1:W-:Y:S01]  /*2210*/  STS.U16 [R10+UR6], R93 ;  /* 0x0000005d0a007988 */ /* 0x0043e20008000406 */
[----:B0-----:R-:W-:Y:S01]  /*2220*/  IMAD.WIDE R34, R9, 0x2, R66 ;  /* 0x0000000209227825 */ /* 0x001fe200078e0242 */
[----:B-1----:R-:W-:-:S04]  /*2230*/  PRMT R93, RZ, 0x7610, R93 ;  /* 0x00007610ff5d7816 */ /* 0x002fc8000000005d */
[----:B------:R0:W2:Y:S01]  /*2240*/  @!P0 LDG.E.U16 R53, desc[UR10][R34.64] ;  /* 0x0000000a22358981 */ /* 0x0000a2000c1e1500 */
[----:B------:R-:W-:Y:S02]  /*2250*/  LOP3.LUT R72, R73, R72, RZ, 0x3c, !PT ;  /* 0x0000004849487212 */ /* 0x000fe400078e3cff */
[----:B------:R-:W-:Y:S01]  /*2260*/  LOP3.LUT R75, R75, R74, RZ, 0x3c, !PT ;  /* 0x0000004a4b4b7212 */ /* 0x000fe200078e3cff */
[----:B---3--:R1:W-:Y:S01]  /*2270*/  STS.U16 [R10+UR6+0x200], R92 ;  /* 0x0002005c0a007988 */ /* 0x0083e20008000406 */
[----:B0-----:R-:W-:Y:S01]  /*2280*/  IMAD.WIDE R34, R9, 0x2, R68 ;  /* 0x0000000209227825 */ /* 0x001fe200078e0244 */
[----:B------:R-:W-:Y:S02]  /*2290*/  LOP3.LUT R73, R73, R72, RZ, 0x3c, !PT ;  /* 0x0000004849497212 */ /* 0x000fe400078e3cff */
[----:B-1----:R-:W-:Y:S02]  /*22a0*/  PRMT R92, RZ, 0x7610, R92 ;  /* 0x00007610ff5c7816 */ /* 0x002fe4000000005c */
[----:B------:R0:W3:Y:S01]  /*22b0*/  @!P0 LDG.E.U16 R93, desc[UR10][R34.64] ;  /* 0x0000000a225d8981 */ /* 0x0000e2000c1e1500 */
[----:B------:R-:W-:-:S02]  /*22c0*/  LOP3.LUT R74, R75, R74, RZ, 0x3c, !PT ;  /* 0x0000004a4b4a7212 */ /* 0x000fc400078e3cff */
[----:B------:R-:W-:Y:S01]  /*22d0*/  LOP3.LUT R77, R77, R76, RZ, 0x3c, !PT ;  /* 0x0000004c4d4d7212 */ /* 0x000fe200078e3cff */
[----:B----4-:R1:W-:Y:S01]  /*22e0*/  STS.U16 [R10+UR6+0x400], R91 ;  /* 0x0004005b0a007988 */ /* 0x0103e20008000406 */
[----:B0-----:R-:W-:Y:S01]  /*22f0*/  IMAD.WIDE R34, R9, 0x2, R70 ;  /* 0x0000000209227825 */ /* 0x001fe200078e0246 */
[----:B------:R-:W-:Y:S02]  /*2300*/  LOP3.LUT R75, R75, R74, RZ, 0x3c, !PT ;  /* 0x0000004a4b4b7212 */ /* 0x000fe400078e3cff */
[----:B-1----:R-:W-:Y:S02]  /*2310*/  PRMT R91, RZ, 0x7610, R91 ;  /* 0x00007610ff5b7816 */ /* 0x002fe4000000005b */
[----:B------:R0:W4:Y:S01]  /*2320*/  @!P0 LDG.E.U16 R92, desc[UR10][R34.64] ;  /* 0x0000000a225c8981 */ /* 0x000122000c1e1500 */
[----:B------:R-:W-:-:S03]  /*2330*/  LOP3.LUT R76, R77, R76, RZ, 0x3c, !PT ;  /* 0x0000004c4d4c7212 */ /* 0x000fc600078e3cff */
[----:B-----5:R1:W-:Y:S01]  /*2340*/  STS.U16 [R10+UR6+0x600], R90 ;  /* 0x0006005a0a007988 */ /* 0x0203e20008000406 */
[----:B0-----:R-:W-:Y:S01]  /*2350*/  IMAD.WIDE R34, R9, 0x2, R72 ;  /* 0x0000000209227825 */ /* 0x001fe200078e0248 */
[----:B------:R-:W-:Y:S02]  /*2360*/  LOP3.LUT R77, R77, R76, RZ, 0x3c, !PT ;  /* 0x0000004c4d4d7212 */ /* 0x000fe400078e3cff */
[----:B-1----:R-:W-:Y:S02]  /*2370*/  PRMT R90, RZ, 0x7610, R90 ;  /* 0x00007610ff5a7816 */ /* 0x002fe4000000005a */
[----:B------:R0:W5:Y:S01]  /*2380*/  @!P0 LDG.E.U16 R91, desc[UR10][R34.64] ;  /* 0x0000000a225b8981 */ /* 0x000162000c1e1500 */
[----:B------:R-:W-:-:S03]  /*2390*/  LOP3.LUT R81, R81, R80, RZ, 0x3c, !PT ;  /* 0x0000005051517212 */ /* 0x000fc600078e3cff */
[----:B------:R1:W-:Y:S01]  /*23a0*/  STS.U16 [R118+UR6+0x80], R59 ;  /* 0x0000803b76007988 */ /* 0x0003e20008000406 */
[----:B0-----:R-:W-:Y:S01]  /*23b0*/  IMAD.WIDE R34, R9, 0x2, R74 ;  /* 0x0000000209227825 */ /* 0x001fe200078e024a */
[----:B-1----:R-:W-:-:S04]  /*23c0*/  PRMT R59, RZ, 0x7610, R59 ;  /* 0x00007610ff3b7816 */ /* 0x002fc8000000003b */
[----:B------:R0:W2:Y:S01]  /*23d0*/  @!P0 LDG.E.U16 R90, desc[UR10][R34.64] ;  /* 0x0000000a225a8981 */ /* 0x0000a2000c1e1500 */
[----:B------:R-:W-:Y:S02]  /*23e0*/  LOP3.LUT R80, R81, R80, RZ, 0x3c, !PT ;  /* 0x0000005051507212 */ /* 0x000fe400078e3cff */
[----:B------:R-:W-:Y:S01]  /*23f0*/  LOP3.LUT R83, R83, R82, RZ, 0x3c, !PT ;  /* 0x0000005253537212 */ /* 0x000fe200078e3cff */
[----:B------:R1:W-:Y:S01]  /*2400*/  STS.U16 [R118+UR6+0x280], R58 ;  /* 0x0002803a76007988 */ /* 0x0003e20008000406 */
[----:B0-----:R-:W-:Y:S01]  /*2410*/  IMAD.WIDE R34, R9, 0x2, R76 ;  /* 0x0000000209227825 */ /* 0x001fe200078e024c */
[----:B------:R-:W-:Y:S02]  /*2420*/  LOP3.LUT R81, R81, R80, RZ, 0x3c, !PT ;  /* 0x0000005051517212 */ /* 0x000fe400078e3cff */
[----:B-1----:R-:W-:Y:S02]  /*2430*/  PRMT R58, RZ, 0x7610, R58 ;  /* 0x00007610ff3a7816 */ /* 0x002fe4000000003a */
[----:B------:R0:W2:Y:S01]  /*2440*/  @!P0 LDG.E.U16 R59, desc[UR10][R34.64] ;  /* 0x0000000a223b8981 */ /* 0x0000a2000c1e1500 */
[----:B------:R-:W-:-:S02]  /*2450*/  LOP3.LUT R82, R83, R82, RZ, 0x3c, !PT ;  /* 0x0000005253527212 */ /* 0x000fc400078e3cff */
[----:B------:R-:W-:Y:S01]  /*2460*/  LOP3.LUT R85, R85, R84, RZ, 0x3c, !PT ;  /* 0x0000005455557212 */ /* 0x000fe200078e3cff */
[----:B------:R1:W-:Y:S01]  /*2470*/  STS.U16 [R118+UR6+0x480], R57 ;  /* 0x0004803976007988 */ /* 0x0003e20008000406 */
[----:B0-----:R-:W-:Y:S01]  /*2480*/  IMAD.WIDE R34, R9, 0x2, R78 ;  /* 0x0000000209227825 */ /* 0x001fe200078e024e */
[----:B------:R-:W-:Y:S02]  /*2490*/  LOP3.LUT R83, R83, R82, RZ, 0x3c, !PT ;  /* 0x0000005253537212 */ /* 0x000fe400078e3cff */
[----:B-1----:R-:W-:Y:S02]  /*24a0*/  PRMT R57, RZ, 0x7610, R57 ;  /* 0x00007610ff397816 */ /* 0x002fe40000000039 */
[----:B------:R0:W2:Y:S01]  /*24b0*/  @!P0 LDG.E.U16 R58, desc[UR10][R34.64] ;  /* 0x0000000a223a8981 */ /* 0x0000a2000c1e1500 */
[----:B------:R-:W-:Y:S02]  /*24c0*/  LOP3.LUT R84, R85, R84, RZ, 0x3c, !PT ;  /* 0x0000005455547212 */ /* 0x000fe400078e3cff */
[----:B------:R-:W-:Y:S01]  /*24d0*/  LOP3.LUT R87, R87, R86, RZ, 0x3c, !PT ;  /* 0x0000005657577212 */ /* 0x000fe200078e3cff */
[----:B------:R1:W-:Y:S01]  /*24e0*/  STS.U16 [R118+UR6+0x680], R56 ;  /* 0x0006803876007988 */ /* 0x0003e20008000406 */
[----:B0-----:R-:W-:Y:S01]  /*24f0*/  IMAD.WIDE R34, R9, 0x2, R80 ;  /* 0x0000000209227825 */ /* 0x001fe200078e0250 */
[----:B------:R-:W-:-:S02]  /*2500*/  LOP3.LUT R85, R85, R84, RZ, 0x3c, !PT ;  /* 0x0000005455557212 */ /* 0x000fc400078e3cff */
[----:B-1----:R-:W-:Y:S02]  /*2510*/  PRMT R56, RZ, 0x7610, R56 ;  /* 0x00007610ff387816 */ /* 0x002fe40000000038 */
[----:B------:R0:W2:Y:S01]  /*2520*/  @!P0 LDG.E.U16 R57, desc[UR10][R34.64] ;  /* 0x0000000a22398981 */ /* 0x0000a2000c1e1500 */
[----:B------:R-:W-:Y:S02]  /*2530*/  LOP3.LUT R86, R87, R86, RZ, 0x3c, !PT ;  /* 0x0000005657567212 */ /* 0x000fe400078e3cff */
[----:B------:R-:W-:Y:S01]  /*2540*/  PRMT R122, RZ, 0x7610, R122 ;  /* 0x00007610ff7a7816 */ /* 0x000fe2000000007a */
[----:B0-----:R-:W-:Y:S01]  /*2550*/  IMAD.WIDE R34, R9, 0x2, R82 ;  /* 0x0000000209227825 */ /* 0x001fe200078e0252 */
[----:B------:R-:W-:-:S04]  /*2560*/  LOP3.LUT R87, R87, R86, RZ, 0x3c, !PT ;  /* 0x0000005657577212 */ /* 0x000fc800078e3cff */
[----:B------:R0:W3:Y:S01]  /*2570*/  @!P0 LDG.E.U16 R56, desc[UR10][R34.64] ;  /* 0x0000000a22388981 */ /* 0x0000e2000c1e1500 */
[----:B------:R-:W-:Y:S01]  /*2580*/  PRMT R123, RZ, 0x7610, R123 ;  /* 0x00007610ff7b7816 */ /* 0x000fe2000000007b */
[----:B0-----:R-:W-:-:S05]  /*2590*/  IMAD.WIDE R34, R9, 0x2, R84 ;  /* 0x0000000209227825 */ /* 0x001fca00078e0254 */
[----:B------:R0:W4:Y:S02]  /*25a0*/  @!P0 LDG.E.U16 R122, desc[UR10][R34.64] ;  /* 0x0000000a227a8981 */ /* 0x000124000c1e1500 */
[----:B0-----:R-:W-:-:S05]  /*25b0*/  IMAD.WIDE R34, R9, 0x2, R86 ;  /* 0x0000000209227825 */ /* 0x001fca00078e0256 */
[----:B------:R-:W4:Y:S04]  /*25c0*/  @!P0 LDG.E.U16 R123, desc[UR10][R34.64] ;  /* 0x0000000a227b8981 */ /* 0x000f28000c1e1500 */
[----:B------:R-:W-:Y:S04]  /*25d0*/  STS.U16 [R117+UR6+0x100], R55 ;  /* 0x0001003775007988 */ /* 0x000fe80008000406 */
        /* <DEDUP_REMOVED lines=9> */
[----:B-----5:R-:W-:Y:S04]  /*2670*/  STS.U16 [R10+UR6+0xc00], R91 ;  /* 0x000c005b0a007988 */ /* 0x020fe80008000406 */
[----:B--2---:R-:W-:Y:S04]  /*2680*/  STS.U16 [R10+UR6+0xe00], R57 ;  /* 0x000e00390a007988 */ /* 0x004fe80008000406 */
[----:B------:R-:W-:Y:S04]  /*2690*/  STS.U16 [R118+UR6+0x880], R31 ;  /* 0x0008801f76007988 */ /* 0x000fe80008000406 */
[----:B------:R-:W-:Y:S04]  /*26a0*/  STS.U16 [R118+UR6+0xa80], R53 ;  /* 0x000a803576007988 */ /* 0x000fe80008000406 */
[----:B------:R-:W-:Y:S04]  /*26b0*/  STS.U16 [R118+UR6+0xc80], R90 ;  /* 0x000c805a76007988 */ /* 0x000fe80008000406 */
[----:B---3--:R-:W-:Y:S04]  /*26c0*/  STS.U16 [R118+UR6+0xe80], R56 ;  /* 0x000e803876007988 */ /* 0x008fe80008000406 */
[----:B------:R-:W-:Y:S04]  /*26d0*/  STS.U16 [R117+UR6+0x900], R32 ;  /* 0x0009002075007988 */ /* 0x000fe80008000406 */
[----:B------:R-:W-:Y:S04]  /*26e0*/  STS.U16 [R117+UR6+0xb00], R93 ;  /* 0x000b005d75007988 */ /* 0x000fe80008000406 */
[----:B------:R-:W-:Y:S04]  /*26f0*/  STS.U16 [R117+UR6+0xd00], R59 ;  /* 0x000d003b75007988 */ /* 0x000fe80008000406 */
[----:B----4-:R-:W-:Y:S04]  /*2700*/  STS.U16 [R117+UR6+0xf00], R122 ;  /* 0x000f007a75007988 */ /* 0x010fe80008000406 */
[----:B------:R-:W-:Y:S04]  /*2710*/  STS.U16 [R116+UR6+0x980], R33 ;  /* 0x0009802174007988 */ /* 0x000fe80008000406 */
[----:B------:R-:W-:Y:S04]  /*2720*/  STS.U16 [R116+UR6+0xb80], R92 ;  /* 0x000b805c74007988 */ /* 0x000fe80008000406 */
[----:B------:R-:W-:Y:S04]  /*2730*/  STS.U16 [R116+UR6+0xd80], R58 ;  /* 0x000d803a74007988 */ /* 0x000fe80008000406 */
[----:B------:R-:W-:Y:S01]  /*2740*/  STS.U16 [R116+UR6+0xf80], R123 ;  /* 0x000f807b74007988 */ /* 0x000fe20008000406 */
[----:B------:R-:W-:Y:S06]  /*2750*/  BAR.SYNC.DEFER_BLOCKING 0x0 ;  /* 0x0000000000007b1d */ /* 0x000fec0000010000 */
[----:B------:R-:W-:Y:S04]  /*2760*/  LDSM.16.M88.4 R24, [R0+UR4+0x800] ;  /* 0x000800040018783b */ /* 0x000fe80008000200 */
[----:B------:R-:W-:Y:S04]  /*2770*/  LDSM.16.M88.4 R28, [R0+UR4+0xc00] ;  /* 0x000c0004001c783b */ /* 0x000fe80008000200 */
[----:B------:R-:W0:Y:S04]  /*2780*/  LDSM.16.MT88.4 R52, [R3+UR6] ;  /* 0x000000060334783b */ /* 0x000e280008004200 */
[----:B------:R-:W1:Y:S04]  /*2790*/  LDSM.16.MT88.4 R56, [R2+UR6] ;  /* 0x000000060238783b */ /* 0x000e680008004200 */
[----:B------:R-:W-:Y:S01]  /*27a0*/  LDSM.16.MT88.4 R32, [R2+UR6+0x400] ;  /* 0x000400060220783b */ /* 0x000fe20008004200 */
[C---:B0-----:R-:W-:Y:S08]  /*27b0*/  HMMA.16816.F32.BF16 R36, R52.reuse, R24, R36 ;  /* 0x000000183424723c */ /* 0x041ff00000041824 */
[----:B------:R-:W-:Y:S01]  /*27c0*/  HMMA.16816.F32.BF16 R48, R52, R28, R48 ;  /* 0x0000001c3430723c */ /* 0x000fe20000041830 */
[----:B------:R-:W0:Y:S01]  /*27d0*/  LDSM.16.MT88.4 R52, [R3+UR6+0x400] ;  /* 0x000400060334783b */ /* 0x000e220008004200 */
[----:B------:R-:W-:-:S06]  /*27e0*/  UIADD3 UR7, UPT, UPT, UR7, -0x1, URZ ;  /* 0xffffffff07077890 */ /* 0x000fcc000fffe0ff */
[----:B-1----:R-:W-:Y:S01]  /*27f0*/  HMMA.16816.F32.BF16 R44, R56, R24, R44 ;  /* 0x00000018382c723c */ /* 0x002fe2000004182c */
[----:B------:R-:W-:-:S07]  /*2800*/  IMAD.WIDE R24, R96, 0x2, R86 ;  /* 0x0000000260187825 */ /* 0x000fce00078e0256 */
[----:B------:R-:W-:Y:S01]  /*2810*/  HMMA.16816.F32.BF16 R40, R56, R28, R40 ;  /* 0x0000001c3828723c */ /* 0x000fe20000041828 */
[----:B------:R-:W-:Y:S02]  /*2820*/  IMAD.MOV.U32 R87, RZ, RZ, R24 ;  /* 0x000000ffff577224 */ /* 0x000fe400078e0018 */
[----:B------:R-:W-:Y:S02]  /*2830*/  IMAD.MOV.U32 R86, RZ, RZ, R25 ;  /* 0x000000ffff567224 */ /* 0x000fe400078e0019 */
[----:B------:R-:W-:Y:S01]  /*2840*/  IMAD.WIDE R28, R96, 0x2, R82 ;  /* 0x00000002601c7825 */ /* 0x000fe200078e0252 */
[----:B------:R-:W-:-:S03]  /*2850*/  UISETP.NE.U32.AND UP0, UPT, UR7, URZ, UPT ;  /* 0x000000ff0700728c */ /* 0x000fc6000bf05070 */
[----:B------:R-:W-:-:S04]  /*2860*/  IMAD.WIDE R24, R96, 0x2, R80 ;  /* 0x0000000260187825 */ /* 0x000fc800078e0250 */
[----:B------:R-:W-:Y:S02]  /*2870*/  IMAD.MOV.U32 R83, RZ, RZ, R28 ;  /* 0x000000ffff537224 */ /* 0x000fe400078e001c */
[----:B------:R-:W-:Y:S02]  /*2880*/  IMAD.MOV.U32 R82, RZ, RZ, R29 ;  /* 0x000000ffff527224 */ /* 0x000fe400078e001d */
[----:B------:R-:W-:Y:S01]  /*2890*/  IMAD.MOV.U32 R81, RZ, RZ, R24 ;  /* 0x000000ffff517224 */ /* 0x000fe200078e0018 */
[----:B0-----:R-:W-:Y:S01]  /*28a0*/  HMMA.16816.F32.BF16 R36, R52, R26, R36 ;  /* 0x0000001a3424723c */ /* 0x001fe20000041824 */
[----:B------:R-:W-:Y:S02]  /*28b0*/  IMAD.MOV.U32 R80, RZ, RZ, R25 ;  /* 0x000000ffff507224 */ /* 0x000fe400078e0019 */
[----:B------:R-:W-:-:S04]  /*28c0*/  IMAD.WIDE R24, R96, 0x2, R76 ;  /* 0x0000000260187825 */ /* 0x000fc800078e024c */
[----:B------:R-:W-:-:S04]  /*28d0*/  IMAD.WIDE R28, R96, 0x2, R74 ;  /* 0x00000002601c7825 */ /* 0x000fc800078e024a */
[----:B------:R-:W-:Y:S02]  /*28e0*/  IMAD.MOV.U32 R77, RZ, RZ, R24 ;  /* 0x000000ffff4d7224 */ /* 0x000fe400078e0018 */
[----:B------:R-:W-:Y:S02]  /*28f0*/  IMAD.MOV.U32 R76, RZ, RZ, R25 ;  /* 0x000000ffff4c7224 */ /* 0x000fe400078e0019 */
[----:B------:R-:W-:Y:S02]  /*2900*/  IMAD.MOV.U32 R75, RZ, RZ, R28 ;  /* 0x000000ffff4b7224 */ /* 0x000fe400078e001c */
[----:B------:R-:W-:Y:S02]  /*2910*/  IMAD.MOV.U32 R74, RZ, RZ, R29 ;  /* 0x000000ffff4a7224 */ /* 0x000fe400078e001d */
[C---:B------:R-:W-:Y:S01]  /*2920*/  IMAD.WIDE R56, R96.reuse, 0x2, R84 ;  /* 0x0000000260387825 */ /* 0x040fe200078e0254 */
[----:B------:R-:W-:Y:S03]  /*2930*/  HMMA.16816.F32.BF16 R44, R32, R26, R44 ;  /* 0x0000001a202c723c */ /* 0x000fe6000004182c */
[----:B------:R-:W-:-:S04]  /*2940*/  IMAD.WIDE R24, R96, 0x2, R72 ;  /* 0x0000000260187825 */ /* 0x000fc800078e0248 */
[C---:B------:R-:W-:Y:S01]  /*2950*/  IMAD.WIDE R28, R96.reuse, 0x2, R68 ;  /* 0x00000002601c7825 */ /* 0x040fe200078e0244 */
[----:B------:R-:W-:Y:S03]  /*2960*/  HMMA.16816.F32.BF16 R40, R32, R30, R40 ;  /* 0x0000001e2028723c */ /* 0x000fe60000041828 */
[----:B------:R-:W-:-:S04]  /*2970*/  IMAD.WIDE R22, R96, 0x2, R22 ;  /* 0x0000000260167825 */ /* 0x000fc800078e0216 */
[C---:B------:R-:W-:Y:S01]  /*2980*/  IMAD.WIDE R20, R96.reuse, 0x2, R20 ;  /* 0x0000000260147825 */ /* 0x040fe200078e0214 */
[----:B------:R-:W-:Y:S03]  /*2990*/  HMMA.16816.F32.BF16 R48, R52, R30, R48 ;  /* 0x0000001e3430723c */ /* 0x000fe60000041830 */
[----:B------:R-:W-:Y:S02]  /*29a0*/  IMAD.MOV.U32 R85, RZ, RZ, R56 ;  /* 0x000000ffff557224 */ /* 0x000fe400078e0038 */
[----:B------:R-:W-:Y:S02]  /*29b0*/  IMAD.MOV.U32 R84, RZ, RZ, R57 ;  /* 0x000000ffff547224 */ /* 0x000fe400078e0039 */
[----:B------:R-:W-:Y:S01]  /*29c0*/  IMAD.WIDE R78, R96, 0x2, R78 ;  /* 0x00000002604e7825 */ /* 0x000fe200078e024e */
[----:B------:R-:W-:-:S03]  /*29d0*/  UIADD3 UR8, UPT, UPT, UR8, -0x20, URZ ;  /* 0xffffffe008087890 */ /* 0x000fc6000fffe0ff */
[----:B------:R-:W-:-:S04]  /*29e0*/  IMAD.WIDE R70, R96, 0x2, R70 ;  /* 0x0000000260467825 */ /* 0x000fc800078e0246 */
[----:B------:R-:W-:Y:S02]  /*29f0*/  IMAD.MOV.U32 R73, RZ, RZ, R24 ;  /* 0x000000ffff497224 */ /* 0x000fe400078e0018 */
[----:B------:R-:W-:Y:S02]  /*2a00*/  IMAD.MOV.U32 R72, RZ, RZ, R25 ;  /* 0x000000ffff487224 */ /* 0x000fe400078e0019 */
[----:B------:R-:W-:-:S04]  /*2a10*/  IMAD.WIDE R66, R96, 0x2, R66 ;  /* 0x0000000260427825 */ /* 0x000fc800078e0242 */
[----:B------:R-:W-:Y:S02]  /*2a20*/  IMAD.MOV.U32 R69, RZ, RZ, R28 ;  /* 0x000000ffff457224 */ /* 0x000fe400078e001c */
[----:B------:R-:W-:Y:S02]  /*2a30*/  IMAD.MOV.U32 R68, RZ, RZ, R29 ;  /* 0x000000ffff447224 */ /* 0x000fe400078e001d */
[----:B------:R-:W-:-:S04]  /*2a40*/  IMAD.WIDE R64, R96, 0x2, R64 ;  /* 0x0000000260407825 */ /* 0x000fc800078e0240 */
[----:B------:R-:W-:-:S04]  /*2a50*/  IMAD.WIDE R62, R96, 0x2, R62 ;  /* 0x00000002603e7825 */ /* 0x000fc800078e023e */
[----:B------:R-:W-:-:S04]  /*2a60*/  IMAD.WIDE R60, R96, 0x2, R60 ;  /* 0x00000002603c7825 */ /* 0x000fc800078e023c */
[----:B------:R-:W-:-:S04]  /*2a70*/  IMAD.WIDE R18, R120, 0x2, R18 ;  /* 0x0000000278127825 */ /* 0x000fc800078e0212 */
[----:B------:R-:W-:Y:S02]  /*2a80*/  IMAD.MOV.U32 R31, RZ, RZ, R22 ;  /* 0x000000ffff1f7224 */ /* 0x000fe400078e0016 */
[----:B------:R-:W-:Y:S02]  /*2a90*/  IMAD.MOV.U32 R32, RZ, RZ, R23 ;  /* 0x000000ffff207224 */ /* 0x000fe400078e0017 */
[----:B------:R-:W-:Y:S02]  /*2aa0*/  IMAD.MOV.U32 R30, RZ, RZ, R20 ;  /* 0x000000ffff1e7224 */ /* 0x000fe400078e0014 */
[----:B------:R-:W-:Y:S01]  /*2ab0*/  IMAD.MOV.U32 R33, RZ, RZ, R21 ;  /* 0x000000ffff217224 */ /* 0x000fe200078e0015 */
[----:B------:R-:W-:Y:S06]  /*2ac0*/  BRA.U UP0, `(.L_x_2) ;  /* 0xfffffff100207547 */ /* 0x000fec000b83ffff */
[----:B------:R-:W-:Y:S02]  /*2ad0*/  F2FP.BF16.F32.PACK_AB R39, R51, R39 ;  /* 0x000000273327723e */ /* 0x000fe400000010ff */
[----:B------:R-:W-:Y:S02]  /*2ae0*/  F2FP.BF16.F32.PACK_AB R38, R50, R38 ;  /* 0x000000263226723e */ /* 0x000fe400000010ff */
[----:B------:R-:W-:Y:S02]  /*2af0*/  F2FP.BF16.F32.PACK_AB R37, R49, R37 ;  /* 0x000000253125723e */ /* 0x000fe400000010ff */
[----:B------:R-:W-:Y:S02]  /*2b00*/  F2FP.BF16.F32.PACK_AB R36, R48, R36 ;  /* 0x000000243024723e */ /* 0x000fe400000010ff */
[----:B------:R-:W-:Y:S02]  /*2b10*/  F2FP.BF16.F32.PACK_AB R43, R43, R47 ;  /* 0x0000002f2b2b723e */ /* 0x000fe400000010ff */
[----:B------:R-:W-:-:S02]  /*2b20*/  F2FP.BF16.F32.PACK_AB R42, R42, R46 ;  /* 0x0000002e2a2a723e */ /* 0x000fc400000010ff */
[----:B------:R-:W-:Y:S02]  /*2b30*/  F2FP.BF16.F32.PACK_AB R41, R41, R45 ;  /* 0x0000002d2929723e */ /* 0x000fe400000010ff */
[----:B------:R-:W-:-:S07]  /*2b40*/  F2FP.BF16.F32.PACK_AB R40, R40, R44 ;  /* 0x0000002c2828723e */ /* 0x000fce00000010ff */
.L_x_1:
[----:B------:R-:W0:Y:S01]  /*2b50*/  S2R R0, SR_TID.X ;  /* 0x0000000000007919 */ /* 0x000e220000002100 */
[----:B------:R-:W-:Y:S01]  /*2b60*/  LOP3.LUT R114, R114, 0x200, RZ, 0xc0, !PT ;  /* 0x0000020072727812 */ /* 0x000fe200078ec0ff */
[----:B------:R-:W-:Y:S01]  /*2b70*/  IMAD.SHL.U32 R119, R119, 0x10, RZ ;  /* 0x0000001077777824 */ /* 0x000fe200078e00ff */
[----:B------:R-:W-:Y:S01]  /*2b80*/  LOP3.LUT R115, R115, 0x80, RZ, 0xc0, !PT ;  /* 0x0000008073737812 */ /* 0x000fe200078ec0ff */
[----:B------:R-:W-:Y:S01]  /*2b90*/  BAR.SYNC.DEFER_BLOCKING 0x0 ;  /* 0x0000000000007b1d */ /* 0x000fe20000010000 */
[----:B------:R-:W-:Y:S02]  /*2ba0*/  LEA R121, R121, UR6, 0x4 ;  /* 0x0000000679797c11 */ /* 0x000fe4000f8e20ff */
[----:B------:R-:W-:Y:S02]  /*2bb0*/  IADD3 R114, PT, PT, R115, UR6, R114 ;  /* 0x0000000673727c10 */ /* 0x000fe4000fffe072 */
[----:B------:R-:W-:Y:S01]  /*2bc0*/  LOP3.LUT R119, R119, 0x70, RZ, 0xc0, !PT ;  /* 0x0000007077777812 */ /* 0x000fe200078ec0ff */
[----:B------:R-:W1:Y:S01]  /*2bd0*/  LDCU UR4, c[0x0][0x3b4] ;  /* 0x00007680ff0477ac */ /* 0x000e620008000800 */
[----:B------:R-:W2:Y:S01]  /*2be0*/  LDCU.128 UR12, c[0x0][0x390] ;  /* 0x00007200ff0c77ac */ /* 0x000ea20008000c00 */
[----:B------:R-:W3:Y:S01]  /*2bf0*/  LDCU UR5, c[0x0][0x3b8] ;  /* 0x00007700ff0577ac */ /* 0x000ee20008000800 */
[----:B0-----:R-:W-:Y:S01]  /*2c00*/  LOP3.LUT R3, R0, 0x20, RZ, 0xc0, !PT ;  /* 0x0000002000037812 */ /* 0x001fe200078ec0ff */
[C---:B-1----:R-:W-:Y:S01]  /*2c10*/  IMAD R0, R113.reuse, UR4, RZ ;  /* 0x0000000471007c24 */ /* 0x042fe2000f8e02ff */
[----:B--2---:R-:W-:-:S03]  /*2c20*/  ISETP.GE.AND P0, PT, R113, UR14, PT ;  /* 0x0000000e71007c0c */ /* 0x004fc6000bf06270 */
[----:B------:R-:W-:Y:S01]  /*2c30*/  IMAD R114, R3, 0x20, R114 ;  /* 0x0000002003727824 */ /* 0x000fe200078e0272 */
[----:B------:R-:W-:Y:S01]  /*2c40*/  LEA R21, P2, R0, UR12, 0x1 ;  /* 0x0000000c00157c11 */ /* 0x000fe2000f8408ff */
[C---:B---3--:R-:W-:Y:S01]  /*2c50*/  IMAD R3, R112.reuse, UR5, RZ ;  /* 0x0000000570037c24 */ /* 0x048fe2000f8e02ff */
[----:B------:R-:W-:Y:S01]  /*2c60*/  ISETP.LT.AND P1, PT, R112, UR15, !P0 ;  /* 0x0000000f70007c0c */ /* 0x000fe2000c721270 */
[----:B------:R-:W-:Y:S01]  /*2c70*/  IMAD.IADD R114, R119, 0x1, R114 ;  /* 0x0000000177727824 */ /* 0x000fe200078e0272 */
[----:B------:R-:W-:Y:S01]  /*2c80*/  LEA.HI.X.SX32 R23, R0, UR13, 0x1, P2 ;  /* 0x0000000d00177c11 */ /* 0x000fe200090f0eff */
[C---:B------:R-:W-:Y:S01]  /*2c90*/  IMAD R0, R111.reuse, UR5, RZ ;  /* 0x000000056f007c24 */ /* 0x040fe2000f8e02ff */
[----:B------:R-:W-:Y:S02]  /*2ca0*/  ISETP.LT.AND P5, PT, R111, UR15, !P0 ;  /* 0x0000000f6f007c0c */ /* 0x000fe4000c7a1270 */
[----:B------:R-:W-:Y:S01]  /*2cb0*/  STSM.16.M88.4 [R114], R40 ;  /* 0x0000002872007844 */ /* 0x000fe20000000200 */
[----:B------:R-:W-:-:S02]  /*2cc0*/  LEA R2, P2, R3, R21, 0x1 ;  /* 0x0000001503027211 */ /* 0x000fc400078408ff */
[----:B------:R-:W-:Y:S01]  /*2cd0*/  LEA R12, P3, R0, R21, 0x1 ;  /* 0x00000015000c7211 */ /* 0x000fe200078608ff */
[----:B------:R-:W-:Y:S01]  /*2ce0*/  STSM.16.M88.4 [R114+0x100], R36 ;  /* 0x0001002472007844 */ /* 0x000fe20000000200 */
[-C--:B------:R-:W-:Y:S01]  /*2cf0*/  LEA.HI.X.SX32 R3, R3, R23.reuse, 0x1, P2 ;  /* 0x0000001703037211 */ /* 0x080fe200010f0eff */
[----:B------:R-:W-:Y:S01]  /*2d00*/  BAR.SYNC.DEFER_BLOCKING 0x0 ;  /* 0x0000000000007b1d */ /* 0x000fe20000010000 */
[C---:B------:R-:W-:Y:S01]  /*2d10*/  ISETP.LT.AND P2, PT, R110.reuse, UR15, !P0 ;  /* 0x0000000f6e007c0c */ /* 0x040fe2000c741270 */
[----:B------:R-:W-:Y:S01]  /*2d20*/  IMAD R110, R110, UR5, RZ ;  /* 0x000000056e6e7c24 */ /* 0x000fe2000f8e02ff */
[----:B------:R-:W-:Y:S01]  /*2d30*/  LEA.HI.X.SX32 R13, R0, R23, 0x1, P3 ;  /* 0x00000017000d7211 */ /* 0x000fe200018f0eff */
[----:B------:R-:W-:Y:S01]  /*2d40*/  IMAD R0, R107, UR5, RZ ;  /* 0x000000056b007c24 */ /* 0x000fe2000f8e02ff */
[C---:B------:R-:W-:Y:S01]  /*2d50*/  ISETP.LT.AND P4, PT, R109.reuse, UR15, !P0 ;  /* 0x0000000f6d007c0c */ /* 0x040fe2000c781270 */
[----:B------:R-:W-:Y:S01]  /*2d60*/  IMAD R109, R109, UR5, RZ ;  /* 0x000000056d6d7c24 */ /* 0x000fe2000f8e02ff */
[C---:B------:R-:W-:Y:S01]  /*2d70*/  ISETP.LT.AND P3, PT, R108.reuse, UR15, !P0 ;  /* 0x0000000f6c007c0c */ /* 0x040fe2000c761270 */
[----:B------:R-:W-:-:S05]  /*2d80*/  IMAD R108, R108, UR5, RZ ;  /* 0x000000056c6c7c24 */ /* 0x000fca000f8e02ff */
[----:B------:R-:W-:-:S04]  /*2d90*/  LEA R16, P6, R108, R21, 0x1 ;  /* 0x000000156c107211 */ /* 0x000fc800078c08ff */
[----:B------:R-:W-:Y:S01]  /*2da0*/  LEA.HI.X.SX32 R17, R108, R23, 0x1, P6 ;  /* 0x000000176c117211 */ /* 0x000fe200030f0eff */
[----:B------:R-:W0:Y:S04]  /*2db0*/  LDS.128 R4, [R121] ;  /* 0x0000000079047984 */ /* 0x000e280000000c00 */
[----:B------:R-:W1:Y:S04]  /*2dc0*/  LDS.128 R8, [R121+0x400] ;  /* 0x0004000079087984 */ /* 0x000e680000000c00 */
[----:B0-----:R0:W-:Y:S01]  /*2dd0*/  @P1 STG.E.U16 desc[UR10][R2.64], R4 ;  /* 0x0000000402001986 */ /* 0x0011e2000c10150a */
[----:B------:R-:W-:-:S03]  /*2de0*/  LEA R14, P1, R110, R21, 0x1 ;  /* 0x000000156e0e7211 */ /* 0x000fc600078208ff */
[----:B------:R-:W-:Y:S01]  /*2df0*/  @P5 STG.E.U16 desc[UR10][R12.64], R5 ;  /* 0x000000050c005986 */ /* 0x000fe2000c10150a */
[----:B------:R-:W-:Y:S02]  /*2e00*/  LEA.HI.X.SX32 R15, R110, R23, 0x1, P1 ;  /* 0x000000176e0f7211 */ /* 0x000fe400008f0eff */
[----:B------:R-:W-:-:S03]  /*2e10*/  ISETP.LT.AND P1, PT, R107, UR15, !P0 ;  /* 0x0000000f6b007c0c */ /* 0x000fc6000c721270 */
[----:B------:R2:W-:Y:S01]  /*2e20*/  @P2 STG.E.U16 desc[UR10][R14.64], R6 ;  /* 0x000000060e002986 */ /* 0x0005e2000c10150a */
[C---:B------:R-:W-:Y:S01]  /*2e30*/  ISETP.LT.AND P2, PT, R105.reuse, UR15, !P0 ;  /* 0x0000000f69007c0c */ /* 0x040fe2000c741270 */
[----:B------:R-:W-:Y:S01]  /*2e40*/  IMAD R105, R105, UR5, RZ ;  /* 0x0000000569697c24 */ /* 0x000fe2000f8e02ff */
[----:B0-----:R-:W-:-:S04]  /*2e50*/  LEA R2, P5, R109, R21, 0x1 ;  /* 0x000000156d027211 */ /* 0x001fc800078a08ff */
[----:B------:R-:W-:Y:S02]  /*2e60*/  LEA.HI.X.SX32 R3, R109, R23, 0x1, P5 ;  /* 0x000000176d037211 */ /* 0x000fe400028f0eff */
[----:B------:R-:W-:-:S03]  /*2e70*/  LEA R18, P5, R0, R21, 0x1 ;  /* 0x0000001500127211 */ /* 0x000fc600078a08ff */
[----:B------:R0:W-:Y:S01]  /*2e80*/  @P4 STG.E.U16 desc[UR10][R2.64], R7 ;  /* 0x0000000702004986 */ /* 0x0001e2000c10150a */
[----:B------:R-:W-:Y:S01]  /*2e90*/  LEA.HI.X.SX32 R19, R0, R23, 0x1, P5 ;  /* 0x0000001700137211 */ /* 0x000fe200028f0eff */
[----:B------:R-:W-:Y:S01]  /*2ea0*/  IMAD R0, R99, UR5, RZ ;  /* 0x0000000563007c24 */ /* 0x000fe2000f8e02ff */
[----:B------:R-:W-:Y:S01]  /*2eb0*/  ISETP.LT.AND P4, PT, R104, UR15, !P0 ;  /* 0x0000000f68007c0c */ /* 0x000fe2000c781270 */
[----:B-1----:R1:W-:Y:S01]  /*2ec0*/  @P3 STG.E.U16 desc[UR10][R16.64], R8 ;  /* 0x0000000810003986 */ /* 0x0023e2000c10150a */
[C---:B------:R-:W-:Y:S01]  /*2ed0*/  ISETP.LT.AND P3, PT, R106.reuse, UR15, !P0 ;  /* 0x0000000f6a007c0c */ /* 0x040fe2000c761270 */
[----:B------:R-:W-:Y:S01]  /*2ee0*/  IMAD R106, R106, UR5, RZ ;  /* 0x000000056a6a7c24 */ /* 0x000fe2000f8e02ff */
[----:B--2---:R-:W-:Y:S01]  /*2ef0*/  PRMT R6, R6, 0x7632, R6 ;  /* 0x0000763206067816 */ /* 0x004fe20000000006 */
[----:B------:R2:W-:Y:S01]  /*2f00*/  @P1 STG.E.U16 desc[UR10][R18.64], R9 ;  /* 0x0000000912001986 */ /* 0x0005e2000c10150a */
[----:B------:R-:W-:Y:S02]  /*2f10*/  IMAD R104, R104, UR5, RZ ;  /* 0x0000000568687c24 */ /* 0x000fe4000f8e02ff */
[----:B------:R-:W-:-:S02]  /*2f20*/  LEA R12, P1, R106, R21, 0x1 ;  /* 0x000000156a0c7211 */ /* 0x000fc400078208ff */
[----:B0-----:R-:W-:Y:S02]  /*2f30*/  LEA R2, P5, R105, R21, 0x1 ;  /* 0x0000001569027211 */ /* 0x001fe400078a08ff */
[----:B------:R-:W-:Y:S01]  /*2f40*/  LEA.HI.X.SX32 R13, R106, R23, 0x1, P1 ;  /* 0x000000176a0d7211 */ /* 0x000fe200008f0eff */
[----:B-1----:R-:W-:Y:S01]  /*2f50*/  IMAD R17, R98, UR5, RZ ;  /* 0x0000000562117c24 */ /* 0x002fe2000f8e02ff */
[C---:B------:R-:W-:Y:S01]  /*2f60*/  ISETP.LT.AND P1, PT, R103.reuse, UR15, !P0 ;  /* 0x0000000f67007c0c */ /* 0x040fe2000c721270 */
[----:B------:R-:W-:Y:S01]  /*2f70*/  IMAD R103, R103, UR5, RZ ;  /* 0x0000000567677c24 */ /* 0x000fe2000f8e02ff */
[----:B------:R-:W-:Y:S01]  /*2f80*/  LEA R14, P6, R104, R21, 0x1 ;  /* 0x00000015680e7211 */ /* 0x000fe200078c08ff */
[----:B------:R0:W-:Y:S01]  /*2f90*/  @P3 STG.E.U16 desc[UR10][R12.64], R10 ;  /* 0x0000000a0c003986 */ /* 0x0001e2000c10150a */
[----:B------:R-:W-:Y:S01]  /*2fa0*/  LEA.HI.X.SX32 R3, R105, R23, 0x1, P5 ;  /* 0x0000001769037211 */ /* 0x000fe200028f0eff */
[----:B--2---:R-:W-:Y:S01]  /*2fb0*/  IMAD R19, R97, UR5, RZ ;  /* 0x0000000561137c24 */ /* 0x004fe2000f8e02ff */
[----:B------:R-:W-:-:S02]  /*2fc0*/  PRMT R7, R4, 0x7632, R7 ;  /* 0x0000763204077816 */ /* 0x000fc40000000007 */
[----:B------:R-:W-:Y:S01]  /*2fd0*/  LEA.HI.X.SX32 R15, R104, R23, 0x1, P6 ;  /* 0x00000017680f7211 */ /* 0x000fe200030f0eff */
[----:B------:R1:W-:Y:S01]  /*2fe0*/  @P2 STG.E.U16 desc[UR10][R2.64], R11 ;  /* 0x0000000b02002986 */ /* 0x0003e2000c10150a */
[----:B------:R-:W-:Y:S02]  /*2ff0*/  LEA R4, P3, R103, R21, 0x1 ;  /* 0x0000001567047211 */ /* 0x000fe400078608ff */
[----:B------:R-:W-:Y:S01]  /*3000*/  ISETP.LT.AND P5, PT, R102, UR15, !P0 ;  /* 0x0000000f66007c0c */ /* 0x000fe2000c7a1270 */
[----:B------:R2:W-:Y:S01]  /*3010*/  @P4 STG.E.U16 desc[UR10][R14.64], R7 ;  /* 0x000000070e004986 */ /* 0x0005e2000c10150a */
[C---:B------:R-:W-:Y:S01]  /*3020*/  ISETP.LT.AND P4, PT, R101.reuse, UR15, !P0 ;  /* 0x0000000f65007c0c */ /* 0x040fe2000c781270 */
[----:B------:R-:W-:Y:S01]  /*3030*/  IMAD R101, R101, UR5, RZ ;  /* 0x0000000565657c24 */ /* 0x000fe2000f8e02ff */
[----:B------:R-:W-:Y:S01]  /*3040*/  PRMT R8, R8, 0x7632, R8 ;  /* 0x0000763208087816 */ /* 0x000fe20000000008 */
[----:B------:R-:W-:Y:S01]  /*3050*/  IMAD R102, R102, UR5, RZ ;  /* 0x0000000566667c24 */ /* 0x000fe2000f8e02ff */
[----:B------:R-:W-:-:S02]  /*3060*/  PRMT R9, R9, 0x7632, R9 ;  /* 0x0000763209097816 */ /* 0x000fc40000000009 */
[----:B0-----:R-:W-:Y:S02]  /*3070*/  PRMT R10, R10, 0x7632, R10 ;  /* 0x000076320a0a7816 */ /* 0x001fe4000000000a */
[----:B-1----:R-:W-:Y:S02]  /*3080*/  PRMT R3, R5, 0x7632, R3 ;  /* 0x0000763205037816 */ /* 0x002fe40000000003 */
[----:B------:R-:W-:Y:S02]  /*3090*/  LEA.HI.X.SX32 R5, R103, R23, 0x1, P3 ;  /* 0x0000001767057211 */ /* 0x000fe400018f0eff */
[C---:B------:R-:W-:Y:S01]  /*30a0*/  ISETP.LT.AND P3, PT, R100.reuse, UR15, !P0 ;  /* 0x0000000f64007c0c */ /* 0x040fe2000c761270 */
[----:B------:R-:W-:Y:S01]  /*30b0*/  IMAD R100, R100, UR5, RZ ;  /* 0x0000000564647c24 */ /* 0x000fe2000f8e02ff */
[-C--:B------:R-:W-:Y:S01]  /*30c0*/  LEA R2, P6, R102, R21.reuse, 0x1 ;  /* 0x0000001566027211 */ /* 0x080fe200078c08ff */
[----:B------:R0:W-:Y:S01]  /*30d0*/  @P1 STG.E.U16 desc[UR10][R4.64], R3 ;  /* 0x0000000304001986 */ /* 0x0001e2000c10150a */
[----:B------:R-:W-:-:S02]  /*30e0*/  LEA R12, P1, R101, R21, 0x1 ;  /* 0x00000015650c7211 */ /* 0x000fc400078208ff */
[C---:B--2---:R-:W-:Y:S02]  /*30f0*/  LEA R14, P2, R100.reuse, R21, 0x1 ;  /* 0x00000015640e7211 */ /* 0x044fe400078408ff */
[----:B------:R-:W-:Y:S02]  /*3100*/  LEA.HI.X.SX32 R13, R101, R23, 0x1, P1 ;  /* 0x00000017650d7211 */ /* 0x000fe400008f0eff */
[----:B------:R-:W-:Y:S02]  /*3110*/  LEA R16, P1, R17, R21, 0x1 ;  /* 0x0000001511107211 */ /* 0x000fe400078208ff */
[-C--:B------:R-:W-:Y:S02]  /*3120*/  LEA.HI.X.SX32 R15, R100, R23.reuse, 0x1, P2 ;  /* 0x00000017640f7211 */ /* 0x080fe400010f0eff */
[----:B------:R-:W-:Y:S02]  /*3130*/  ISETP.LT.AND P2, PT, R99, UR15, !P0 ;  /* 0x0000000f63007c0c */ /* 0x000fe4000c741270 */
[----:B------:R-:W-:-:S02]  /*3140*/  LEA.HI.X.SX32 R17, R17, R23, 0x1, P1 ;  /* 0x0000001711117211 */ /* 0x000fc400008f0eff */
[----:B------:R-:W-:Y:S02]  /*3150*/  ISETP.LT.AND P1, PT, R98, UR15, !P0 ;  /* 0x0000000f62007c0c */ /* 0x000fe4000c721270 */
[----:B------:R-:W-:Y:S02]  /*3160*/  ISETP.LT.AND P0, PT, R97, UR15, !P0 ;  /* 0x0000000f61007c0c */ /* 0x000fe4000c701270 */
[----:B0-----:R-:W-:Y:S02]  /*3170*/  LEA.HI.X.SX32 R3, R102, R23, 0x1, P6 ;  /* 0x0000001766037211 */ /* 0x001fe400030f0eff */
[C---:B------:R-:W-:Y:S02]  /*3180*/  LEA R4, P6, R0.reuse, R21, 0x1 ;  /* 0x0000001500047211 */ /* 0x040fe400078c08ff */
[----:B------:R-:W-:Y:S01]  /*3190*/  PRMT R7, R7, 0x7632, R7 ;  /* 0x0000763207077816 */ /* 0x000fe20000000007 */
[----:B------:R0:W-:Y:S01]  /*31a0*/  @P5 STG.E.U16 desc[UR10][R2.64], R6 ;  /* 0x0000000602005986 */ /* 0x0001e2000c10150a */
[----:B------:R-:W-:-:S02]  /*31b0*/  LEA.HI.X.SX32 R5, R0, R23, 0x1, P6 ;  /* 0x0000001700057211 */ /* 0x000fc400030f0eff */
[C---:B------:R-:W-:Y:S01]  /*31c0*/  LEA R18, P6, R19.reuse, R21, 0x1 ;  /* 0x0000001513127211 */ /* 0x040fe200078c08ff */
[----:B------:R0:W-:Y:S03]  /*31d0*/  @P4 STG.E.U16 desc[UR10][R12.64], R7 ;  /* 0x000000070c004986 */ /* 0x0001e6000c10150a */
[----:B------:R-:W-:Y:S01]  /*31e0*/  LEA.HI.X.SX32 R19, R19, R23, 0x1, P6 ;  /* 0x0000001713137211 */ /* 0x000fe200030f0eff */
[----:B------:R0:W-:Y:S04]  /*31f0*/  @P3 STG.E.U16 desc[UR10][R14.64], R8 ;  /* 0x000000080e003986 */ /* 0x0001e8000c10150a */
[----:B------:R0:W-:Y:S04]  /*3200*/  @P2 STG.E.U16 desc[UR10][R4.64], R9 ;  /* 0x0000000904002986 */ /* 0x0001e8000c10150a */
[----:B------:R0:W-:Y:S01]  /*3210*/  @P1 STG.E.U16 desc[UR10][R16.64], R10 ;  /* 0x0000000a10001986 */ /* 0x0001e2000c10150a */
[----:B------:R-:W-:Y:S05]  /*3220*/  @!P0 EXIT ;  /* 0x000000000000894d */ /* 0x000fea0003800000 */
[----:B0-----:R-:W-:-:S05]  /*3230*/  PRMT R9, R11, 0x7632, R9 ;  /* 0x000076320b097816 */ /* 0x001fca0000000009 */
[----:B------:R-:W-:Y:S01]  /*3240*/  STG.E.U16 desc[UR10][R18.64], R9 ;  /* 0x0000000912007986 */ /* 0x000fe2000c10150a */
[----:B------:R-:W-:Y:S05]  /*3250*/  EXIT ;  /* 0x000000000000794d */ /* 0x000fea0003800000 */
.L_x_3:
[----:B------:R-:W-:-:S00]  /*3260*/  BRA `(.L_x_3) ;  /* 0xfffffffc00fc7947 */ /* 0x000fc0000383ffff */
[----:B------:R-:W-:-:S00]  /*3270*/  NOP ;  /* 0x0000000000007918 */ /* 0x000fc00000000000 */
        /* <DEDUP_REMOVED lines=8> */
.L_x_4:


//--------------------- .nv.shared.matmul_kernel  --------------------------
	.section	.nv.shared.matmul_kernel,"aw",@nobits
	.sectionflags	@""
	.align	16
	.zero		1024


//--------------------- .nv.shared.reserved.0     --------------------------
	.section	.nv.shared.reserved.0,"aw",@nobits
	.weak		__nv_reservedSMEM_offset_0_alias
	.size		__nv_reservedSMEM_offset_0_alias, 0, 64
	.other		__nv_reservedSMEM_offset_0_alias,@"STO_CUDA_RESERVED_SHARED STV_DEFAULT"
__nv_reservedSMEM_offset_0_alias:
	.zero		0
	.zero		64


//--------------------- .nv.constant0.matmul_kernel --------------------------
	.section	.nv.constant0.matmul_kernel,"a",@progbits
	.sectionflags	@""
	.align	4
.nv.constant0.matmul_kernel:
	.zero		976


//--------------------- SYMBOLS --------------------------

	.type		.nv.reservedSmem.offset0,@object
	.size		.nv.reservedSmem.offset0,0x4
	.type		.nv.reservedSmem.cap,@object
	.size		.nv.reservedSmem.cap,0x4
